//
// Generated by NVIDIA NVVM Compiler
//
// Compiler Build ID: CL-36424714
// Cuda compilation tools, release 13.0, V13.0.88
// Based on NVVM 20.0.0
//

.version 9.0
.target sm_100
.address_size 64

	// .globl	_Z9transformPfS_S_
.global .align 4 .b8 __cudart_i2opi_f[24] = {65, 144, 67, 60, 153, 149, 98, 219, 192, 221, 52, 245, 209, 87, 39, 252, 41, 21, 68, 78, 110, 131, 249, 162};

.visible .entry _Z9transformPfS_S_(
	.param .u64 .ptr .align 1 _Z9transformPfS_S__param_0,
	.param .u64 .ptr .align 1 _Z9transformPfS_S__param_1,
	.param .u64 .ptr .align 1 _Z9transformPfS_S__param_2
)
{
	.local .align 4 .b8 	__local_depot0[28];
	.reg .b64 	%SP;
	.reg .b64 	%SPL;
	.reg .pred 	%p<84>;
	.reg .b32 	%r<267>;
	.reg .b32 	%f<271>;
	.reg .b64 	%rd<145>;
	.reg .b64 	%fd<13>;

	mov.u64 	%SPL, __local_depot0;
	ld.param.u64 	%rd49, [_Z9transformPfS_S__param_0];
	ld.param.u64 	%rd50, [_Z9transformPfS_S__param_1];
	ld.param.u64 	%rd48, [_Z9transformPfS_S__param_2];
	cvta.to.global.u64 	%rd1, %rd50;
	cvta.to.global.u64 	%rd2, %rd49;
	add.u64 	%rd3, %SPL, 0;
	mov.u32 	%r89, %ctaid.x;
	mov.u32 	%r90, %ntid.x;
	mov.u32 	%r91, %tid.x;
	mad.lo.s32 	%r1, %r89, %r90, %r91;
	setp.gt.s32 	%p1, %r1, 99999999;
	@%p1 bra 	$L__BB0_66;
	and.b32  	%r2, %r1, 3;
	setp.ne.s32 	%p2, %r2, 0;
	shr.s32 	%r92, %r1, 31;
	shr.u32 	%r93, %r92, 27;
	add.s32 	%r94, %r1, %r93;
	and.b32  	%r95, %r94, -32;
	sub.s32 	%r3, %r1, %r95;
	setp.gt.s32 	%p3, %r3, 15;
	or.pred  	%p4, %p2, %p3;
	@%p4 bra 	$L__BB0_11;
	mul.wide.s32 	%rd115, %r1, 4;
	add.s64 	%rd116, %rd2, %rd115;
	ld.global.f32 	%f1, [%rd116];
	mul.f32 	%f245, %f1, 0f3F22F983;
	cvt.rni.s32.f32 	%r246, %f245;
	cvt.rn.f32.s32 	%f246, %r246;
	fma.rn.f32 	%f247, %f246, 0fBFC90FDA, %f1;
	fma.rn.f32 	%f248, %f246, 0fB3A22168, %f247;
	fma.rn.f32 	%f265, %f246, 0fA7C234C5, %f248;
	abs.f32 	%f3, %f1;
	setp.ltu.f32 	%p76, %f3, 0f47CE4780;
	@%p76 bra 	$L__BB0_10;
	setp.neu.f32 	%p77, %f3, 0f7F800000;
	@%p77 bra 	$L__BB0_5;
	mov.f32 	%f251, 0f00000000;
	mul.rn.f32 	%f265, %f1, %f251;
	mov.b32 	%r246, 0;
	bra.uni 	$L__BB0_10;
$L__BB0_5:
	mov.b32 	%r5, %f1;
	shl.b32 	%r223, %r5, 8;
	or.b32  	%r6, %r223, -2147483648;
	mov.b64 	%rd129, 0;
	mov.b32 	%r243, 0;
	mov.u64 	%rd127, __cudart_i2opi_f;
	mov.u64 	%rd128, %rd3;
$L__BB0_6:
	.pragma "nounroll";
	ld.global.nc.u32 	%r224, [%rd127];
	mad.wide.u32 	%rd119, %r224, %r6, %rd129;
	shr.u64 	%rd129, %rd119, 32;
	st.local.u32 	[%rd128], %rd119;
	add.s32 	%r243, %r243, 1;
	add.s64 	%rd128, %rd128, 4;
	add.s64 	%rd127, %rd127, 4;
	setp.ne.s32 	%p78, %r243, 6;
	@%p78 bra 	$L__BB0_6;
	shr.u32 	%r225, %r5, 23;
	st.local.u32 	[%rd3+24], %rd129;
	and.b32  	%r9, %r225, 31;
	and.b32  	%r226, %r225, 224;
	add.s32 	%r227, %r226, -128;
	shr.u32 	%r228, %r227, 5;
	mul.wide.u32 	%rd120, %r228, 4;
	sub.s64 	%rd10, %rd3, %rd120;
	ld.local.u32 	%r244, [%rd10+24];
	ld.local.u32 	%r245, [%rd10+20];
	setp.eq.s32 	%p79, %r9, 0;
	@%p79 bra 	$L__BB0_9;
	shf.l.wrap.b32 	%r244, %r245, %r244, %r9;
	ld.local.u32 	%r229, [%rd10+16];
	shf.l.wrap.b32 	%r245, %r229, %r245, %r9;
$L__BB0_9:
	shr.u32 	%r230, %r244, 30;
	shf.l.wrap.b32 	%r231, %r245, %r244, 2;
	shl.b32 	%r232, %r245, 2;
	shr.u32 	%r233, %r231, 31;
	add.s32 	%r234, %r233, %r230;
	neg.s32 	%r235, %r234;
	setp.lt.s32 	%p80, %r5, 0;
	selp.b32 	%r246, %r235, %r234, %p80;
	xor.b32  	%r236, %r231, %r5;
	shr.s32 	%r237, %r231, 31;
	xor.b32  	%r238, %r237, %r231;
	xor.b32  	%r239, %r237, %r232;
	cvt.u64.u32 	%rd121, %r238;
	shl.b64 	%rd122, %rd121, 32;
	cvt.u64.u32 	%rd123, %r239;
	or.b64  	%rd124, %rd122, %rd123;
	cvt.rn.f64.s64 	%fd11, %rd124;
	mul.f64 	%fd12, %fd11, 0d3BF921FB54442D19;
	cvt.rn.f32.f64 	%f249, %fd12;
	neg.f32 	%f250, %f249;
	setp.lt.s32 	%p81, %r236, 0;
	selp.f32 	%f265, %f250, %f249, %p81;
$L__BB0_10:
	mul.rn.f32 	%f252, %f265, %f265;
	and.b32  	%r241, %r246, 1;
	setp.eq.b32 	%p82, %r241, 1;
	selp.f32 	%f253, 0f3F800000, %f265, %p82;
	fma.rn.f32 	%f254, %f252, %f253, 0f00000000;
	fma.rn.f32 	%f255, %f252, 0f37CBAC00, 0fBAB607ED;
	selp.f32 	%f256, %f255, 0fB94D4153, %p82;
	selp.f32 	%f257, 0f3D2AAABB, 0f3C0885E4, %p82;
	fma.rn.f32 	%f258, %f256, %f252, %f257;
	selp.f32 	%f259, 0fBEFFFFFF, 0fBE2AAAA8, %p82;
	fma.rn.f32 	%f260, %f258, %f252, %f259;
	fma.rn.f32 	%f261, %f260, %f254, %f253;
	and.b32  	%r242, %r246, 2;
	setp.eq.s32 	%p83, %r242, 0;
	mov.f32 	%f262, 0f00000000;
	sub.f32 	%f263, %f262, %f261;
	selp.f32 	%f264, %f261, %f263, %p83;
	add.s64 	%rd126, %rd1, %rd115;
	st.global.f32 	[%rd126], %f264;
	bra.uni 	$L__BB0_66;
$L__BB0_11:
	setp.gt.s32 	%p5, %r3, 15;
	and.b32  	%r18, %r1, -2147483645;
	setp.ne.s32 	%p6, %r18, 1;
	or.pred  	%p7, %p6, %p5;
	@%p7 bra 	$L__BB0_22;
	mul.wide.u32 	%rd102, %r1, 4;
	add.s64 	%rd103, %rd2, %rd102;
	ld.global.f32 	%f7, [%rd103];
	mul.f32 	%f225, %f7, 0f3F22F983;
	cvt.rni.s32.f32 	%r250, %f225;
	cvt.rn.f32.s32 	%f226, %r250;
	fma.rn.f32 	%f227, %f226, 0fBFC90FDA, %f7;
	fma.rn.f32 	%f228, %f226, 0fB3A22168, %f227;
	fma.rn.f32 	%f266, %f226, 0fA7C234C5, %f228;
	abs.f32 	%f9, %f7;
	setp.ltu.f32 	%p67, %f9, 0f47CE4780;
	@%p67 bra 	$L__BB0_20;
	setp.neu.f32 	%p68, %f9, 0f7F800000;
	@%p68 bra 	$L__BB0_15;
	mov.f32 	%f231, 0f00000000;
	mul.rn.f32 	%f266, %f7, %f231;
	mov.b32 	%r250, 0;
	bra.uni 	$L__BB0_20;
$L__BB0_15:
	mov.b32 	%r20, %f7;
	shl.b32 	%r201, %r20, 8;
	or.b32  	%r21, %r201, -2147483648;
	mov.b64 	%rd132, 0;
	mov.b32 	%r247, 0;
	mov.u64 	%rd130, __cudart_i2opi_f;
	mov.u64 	%rd131, %rd3;
$L__BB0_16:
	.pragma "nounroll";
	ld.global.nc.u32 	%r202, [%rd130];
	mad.wide.u32 	%rd106, %r202, %r21, %rd132;
	shr.u64 	%rd132, %rd106, 32;
	st.local.u32 	[%rd131], %rd106;
	add.s32 	%r247, %r247, 1;
	add.s64 	%rd131, %rd131, 4;
	add.s64 	%rd130, %rd130, 4;
	setp.ne.s32 	%p69, %r247, 6;
	@%p69 bra 	$L__BB0_16;
	shr.u32 	%r203, %r20, 23;
	st.local.u32 	[%rd3+24], %rd132;
	and.b32  	%r24, %r203, 31;
	and.b32  	%r204, %r203, 224;
	add.s32 	%r205, %r204, -128;
	shr.u32 	%r206, %r205, 5;
	mul.wide.u32 	%rd107, %r206, 4;
	sub.s64 	%rd17, %rd3, %rd107;
	ld.local.u32 	%r248, [%rd17+24];
	ld.local.u32 	%r249, [%rd17+20];
	setp.eq.s32 	%p70, %r24, 0;
	@%p70 bra 	$L__BB0_19;
	shf.l.wrap.b32 	%r248, %r249, %r248, %r24;
	ld.local.u32 	%r207, [%rd17+16];
	shf.l.wrap.b32 	%r249, %r207, %r249, %r24;
$L__BB0_19:
	shr.u32 	%r208, %r248, 30;
	shf.l.wrap.b32 	%r209, %r249, %r248, 2;
	shl.b32 	%r210, %r249, 2;
	shr.u32 	%r211, %r209, 31;
	add.s32 	%r212, %r211, %r208;
	neg.s32 	%r213, %r212;
	setp.lt.s32 	%p71, %r20, 0;
	selp.b32 	%r250, %r213, %r212, %p71;
	xor.b32  	%r214, %r209, %r20;
	shr.s32 	%r215, %r209, 31;
	xor.b32  	%r216, %r215, %r209;
	xor.b32  	%r217, %r215, %r210;
	cvt.u64.u32 	%rd108, %r216;
	shl.b64 	%rd109, %rd108, 32;
	cvt.u64.u32 	%rd110, %r217;
	or.b64  	%rd111, %rd109, %rd110;
	cvt.rn.f64.s64 	%fd9, %rd111;
	mul.f64 	%fd10, %fd9, 0d3BF921FB54442D19;
	cvt.rn.f32.f64 	%f229, %fd10;
	neg.f32 	%f230, %f229;
	setp.lt.s32 	%p72, %r214, 0;
	selp.f32 	%f266, %f230, %f229, %p72;
$L__BB0_20:
	add.s32 	%r219, %r250, 1;
	mul.rn.f32 	%f232, %f266, %f266;
	and.b32  	%r220, %r250, 1;
	setp.eq.b32 	%p73, %r220, 1;
	selp.f32 	%f233, %f266, 0f3F800000, %p73;
	fma.rn.f32 	%f234, %f232, %f233, 0f00000000;
	fma.rn.f32 	%f235, %f232, 0f37CBAC00, 0fBAB607ED;
	selp.f32 	%f236, 0fB94D4153, %f235, %p73;
	selp.f32 	%f237, 0f3C0885E4, 0f3D2AAABB, %p73;
	fma.rn.f32 	%f238, %f236, %f232, %f237;
	selp.f32 	%f239, 0fBE2AAAA8, 0fBEFFFFFF, %p73;
	fma.rn.f32 	%f240, %f238, %f232, %f239;
	fma.rn.f32 	%f241, %f240, %f234, %f233;
	and.b32  	%r221, %r219, 2;
	setp.eq.s32 	%p74, %r221, 0;
	mov.f32 	%f242, 0f00000000;
	sub.f32 	%f243, %f242, %f241;
	selp.f32 	%f13, %f241, %f243, %p74;
	add.s64 	%rd113, %rd1, %rd102;
	st.global.f32 	[%rd113], %f13;
	setp.leu.f32 	%p75, %f13, 0f3F000000;
	@%p75 bra 	$L__BB0_66;
	cvta.to.global.u64 	%rd114, %rd48;
	atom.global.add.f32 	%f244, [%rd114], %f13;
	bra.uni 	$L__BB0_66;
$L__BB0_22:
	setp.gt.s32 	%p8, %r3, 15;
	setp.ne.s32 	%p9, %r18, 2;
	or.pred  	%p10, %p9, %p8;
	@%p10 bra 	$L__BB0_24;
	mul.wide.u32 	%rd99, %r1, 4;
	add.s64 	%rd100, %rd2, %rd99;
	ld.global.f32 	%f203, [%rd100];
	setp.lt.f32 	%p64, %f203, 0f00800000;
	mul.f32 	%f204, %f203, 0f4B000000;
	selp.f32 	%f205, %f204, %f203, %p64;
	selp.f32 	%f206, 0fC1B80000, 0f00000000, %p64;
	mov.b32 	%r196, %f205;
	add.s32 	%r197, %r196, -1059760811;
	and.b32  	%r198, %r197, -8388608;
	sub.s32 	%r199, %r196, %r198;
	mov.b32 	%f207, %r199;
	cvt.rn.f32.s32 	%f208, %r198;
	fma.rn.f32 	%f209, %f208, 0f34000000, %f206;
	add.f32 	%f210, %f207, 0fBF800000;
	fma.rn.f32 	%f211, %f210, 0fBE055027, 0f3E1039F6;
	fma.rn.f32 	%f212, %f211, %f210, 0fBDF8CDCC;
	fma.rn.f32 	%f213, %f212, %f210, 0f3E0F2955;
	fma.rn.f32 	%f214, %f213, %f210, 0fBE2AD8B9;
	fma.rn.f32 	%f215, %f214, %f210, 0f3E4CED0B;
	fma.rn.f32 	%f216, %f215, %f210, 0fBE7FFF22;
	fma.rn.f32 	%f217, %f216, %f210, 0f3EAAAA78;
	fma.rn.f32 	%f218, %f217, %f210, 0fBF000000;
	mul.f32 	%f219, %f210, %f218;
	fma.rn.f32 	%f220, %f219, %f210, %f210;
	fma.rn.f32 	%f221, %f209, 0f3F317218, %f220;
	setp.gt.u32 	%p65, %r196, 2139095039;
	fma.rn.f32 	%f222, %f205, 0f7F800000, 0f7F800000;
	selp.f32 	%f223, %f222, %f221, %p65;
	setp.eq.f32 	%p66, %f205, 0f00000000;
	selp.f32 	%f224, 0fFF800000, %f223, %p66;
	add.s64 	%rd101, %rd1, %rd99;
	st.global.f32 	[%rd101], %f224;
	bra.uni 	$L__BB0_66;
$L__BB0_24:
	setp.gt.s32 	%p11, %r3, 15;
	setp.ne.s32 	%p12, %r18, 3;
	or.pred  	%p13, %p12, %p11;
	@%p13 bra 	$L__BB0_26;
	mul.wide.u32 	%rd96, %r1, 4;
	add.s64 	%rd97, %rd2, %rd96;
	ld.global.f32 	%f190, [%rd97];
	fma.rn.f32 	%f191, %f190, 0f3BBB989D, 0f3F000000;
	cvt.sat.f32.f32 	%f192, %f191;
	mov.f32 	%f193, 0f4B400001;
	mov.f32 	%f194, 0f437C0000;
	fma.rm.f32 	%f195, %f192, %f194, %f193;
	add.f32 	%f196, %f195, 0fCB40007F;
	neg.f32 	%f197, %f196;
	fma.rn.f32 	%f198, %f190, 0f3FB8AA3B, %f197;
	fma.rn.f32 	%f199, %f190, 0f32A57060, %f198;
	mov.b32 	%r194, %f195;
	shl.b32 	%r195, %r194, 23;
	mov.b32 	%f200, %r195;
	ex2.approx.ftz.f32 	%f201, %f199;
	mul.f32 	%f202, %f201, %f200;
	add.s64 	%rd98, %rd1, %rd96;
	st.global.f32 	[%rd98], %f202;
	bra.uni 	$L__BB0_66;
$L__BB0_26:
	setp.ne.s32 	%p14, %r2, 0;
	setp.lt.s32 	%p15, %r3, 16;
	or.pred  	%p16, %p14, %p15;
	@%p16 bra 	$L__BB0_44;
	mul.wide.s32 	%rd77, %r1, 4;
	add.s64 	%rd18, %rd2, %rd77;
	ld.global.f32 	%f14, [%rd18];
	mul.f32 	%f150, %f14, 0f3F22F983;
	cvt.rni.s32.f32 	%r254, %f150;
	cvt.rn.f32.s32 	%f151, %r254;
	fma.rn.f32 	%f152, %f151, 0fBFC90FDA, %f14;
	fma.rn.f32 	%f153, %f151, 0fB3A22168, %f152;
	fma.rn.f32 	%f267, %f151, 0fA7C234C5, %f153;
	abs.f32 	%f16, %f14;
	setp.ltu.f32 	%p48, %f16, 0f47CE4780;
	@%p48 bra 	$L__BB0_35;
	setp.neu.f32 	%p49, %f16, 0f7F800000;
	@%p49 bra 	$L__BB0_30;
	mov.f32 	%f156, 0f00000000;
	mul.rn.f32 	%f267, %f14, %f156;
	mov.b32 	%r254, 0;
	bra.uni 	$L__BB0_35;
$L__BB0_30:
	mov.b32 	%r34, %f14;
	shl.b32 	%r153, %r34, 8;
	or.b32  	%r35, %r153, -2147483648;
	mov.b64 	%rd135, 0;
	mov.b32 	%r251, 0;
	mov.u64 	%rd133, __cudart_i2opi_f;
	mov.u64 	%rd134, %rd3;
$L__BB0_31:
	.pragma "nounroll";
	ld.global.nc.u32 	%r154, [%rd133];
	mad.wide.u32 	%rd80, %r154, %r35, %rd135;
	shr.u64 	%rd135, %rd80, 32;
	st.local.u32 	[%rd134], %rd80;
	add.s32 	%r251, %r251, 1;
	add.s64 	%rd134, %rd134, 4;
	add.s64 	%rd133, %rd133, 4;
	setp.ne.s32 	%p50, %r251, 6;
	@%p50 bra 	$L__BB0_31;
	shr.u32 	%r155, %r34, 23;
	st.local.u32 	[%rd3+24], %rd135;
	and.b32  	%r38, %r155, 31;
	and.b32  	%r156, %r155, 224;
	add.s32 	%r157, %r156, -128;
	shr.u32 	%r158, %r157, 5;
	mul.wide.u32 	%rd81, %r158, 4;
	sub.s64 	%rd25, %rd3, %rd81;
	ld.local.u32 	%r252, [%rd25+24];
	ld.local.u32 	%r253, [%rd25+20];
	setp.eq.s32 	%p51, %r38, 0;
	@%p51 bra 	$L__BB0_34;
	shf.l.wrap.b32 	%r252, %r253, %r252, %r38;
	ld.local.u32 	%r159, [%rd25+16];
	shf.l.wrap.b32 	%r253, %r159, %r253, %r38;
$L__BB0_34:
	shr.u32 	%r160, %r252, 30;
	shf.l.wrap.b32 	%r161, %r253, %r252, 2;
	shl.b32 	%r162, %r253, 2;
	shr.u32 	%r163, %r161, 31;
	add.s32 	%r164, %r163, %r160;
	neg.s32 	%r165, %r164;
	setp.lt.s32 	%p52, %r34, 0;
	selp.b32 	%r254, %r165, %r164, %p52;
	xor.b32  	%r166, %r161, %r34;
	shr.s32 	%r167, %r161, 31;
	xor.b32  	%r168, %r167, %r161;
	xor.b32  	%r169, %r167, %r162;
	cvt.u64.u32 	%rd82, %r168;
	shl.b64 	%rd83, %rd82, 32;
	cvt.u64.u32 	%rd84, %r169;
	or.b64  	%rd85, %rd83, %rd84;
	cvt.rn.f64.s64 	%fd5, %rd85;
	mul.f64 	%fd6, %fd5, 0d3BF921FB54442D19;
	cvt.rn.f32.f64 	%f154, %fd6;
	neg.f32 	%f155, %f154;
	setp.lt.s32 	%p53, %r166, 0;
	selp.f32 	%f267, %f155, %f154, %p53;
$L__BB0_35:
	mul.rn.f32 	%f157, %f267, %f267;
	and.b32  	%r171, %r254, 1;
	setp.eq.b32 	%p54, %r171, 1;
	selp.f32 	%f158, 0f3F800000, %f267, %p54;
	fma.rn.f32 	%f159, %f157, %f158, 0f00000000;
	fma.rn.f32 	%f160, %f157, 0f37CBAC00, 0fBAB607ED;
	selp.f32 	%f161, %f160, 0fB94D4153, %p54;
	selp.f32 	%f162, 0f3D2AAABB, 0f3C0885E4, %p54;
	fma.rn.f32 	%f163, %f161, %f157, %f162;
	selp.f32 	%f164, 0fBEFFFFFF, 0fBE2AAAA8, %p54;
	fma.rn.f32 	%f165, %f163, %f157, %f164;
	fma.rn.f32 	%f166, %f165, %f159, %f158;
	and.b32  	%r172, %r254, 2;
	setp.eq.s32 	%p55, %r172, 0;
	mov.f32 	%f167, 0f00000000;
	sub.f32 	%f168, %f167, %f166;
	selp.f32 	%f20, %f166, %f168, %p55;
	ld.global.f32 	%f21, [%rd18+-64];
	mul.f32 	%f169, %f21, 0f3F22F983;
	cvt.rni.s32.f32 	%r258, %f169;
	cvt.rn.f32.s32 	%f170, %r258;
	fma.rn.f32 	%f171, %f170, 0fBFC90FDA, %f21;
	fma.rn.f32 	%f172, %f170, 0fB3A22168, %f171;
	fma.rn.f32 	%f268, %f170, 0fA7C234C5, %f172;
	abs.f32 	%f23, %f21;
	setp.ltu.f32 	%p56, %f23, 0f47CE4780;
	@%p56 bra 	$L__BB0_43;
	setp.neu.f32 	%p57, %f23, 0f7F800000;
	@%p57 bra 	$L__BB0_38;
	mov.f32 	%f175, 0f00000000;
	mul.rn.f32 	%f268, %f21, %f175;
	mov.b32 	%r258, 0;
	bra.uni 	$L__BB0_43;
$L__BB0_38:
	mov.b32 	%r48, %f21;
	shl.b32 	%r174, %r48, 8;
	or.b32  	%r49, %r174, -2147483648;
	mov.b64 	%rd138, 0;
	mov.b32 	%r255, 0;
	mov.u64 	%rd136, __cudart_i2opi_f;
	mov.u64 	%rd137, %rd3;
$L__BB0_39:
	.pragma "nounroll";
	ld.global.nc.u32 	%r175, [%rd136];
	mad.wide.u32 	%rd88, %r175, %r49, %rd138;
	shr.u64 	%rd138, %rd88, 32;
	st.local.u32 	[%rd137], %rd88;
	add.s32 	%r255, %r255, 1;
	add.s64 	%rd137, %rd137, 4;
	add.s64 	%rd136, %rd136, 4;
	setp.ne.s32 	%p58, %r255, 6;
	@%p58 bra 	$L__BB0_39;
	shr.u32 	%r176, %r48, 23;
	st.local.u32 	[%rd3+24], %rd138;
	and.b32  	%r52, %r176, 31;
	and.b32  	%r177, %r176, 224;
	add.s32 	%r178, %r177, -128;
	shr.u32 	%r179, %r178, 5;
	mul.wide.u32 	%rd89, %r179, 4;
	sub.s64 	%rd32, %rd3, %rd89;
	ld.local.u32 	%r256, [%rd32+24];
	ld.local.u32 	%r257, [%rd32+20];
	setp.eq.s32 	%p59, %r52, 0;
	@%p59 bra 	$L__BB0_42;
	shf.l.wrap.b32 	%r256, %r257, %r256, %r52;
	ld.local.u32 	%r180, [%rd32+16];
	shf.l.wrap.b32 	%r257, %r180, %r257, %r52;
$L__BB0_42:
	shr.u32 	%r181, %r256, 30;
	shf.l.wrap.b32 	%r182, %r257, %r256, 2;
	shl.b32 	%r183, %r257, 2;
	shr.u32 	%r184, %r182, 31;
	add.s32 	%r185, %r184, %r181;
	neg.s32 	%r186, %r185;
	setp.lt.s32 	%p60, %r48, 0;
	selp.b32 	%r258, %r186, %r185, %p60;
	xor.b32  	%r187, %r182, %r48;
	shr.s32 	%r188, %r182, 31;
	xor.b32  	%r189, %r188, %r182;
	xor.b32  	%r190, %r188, %r183;
	cvt.u64.u32 	%rd90, %r189;
	shl.b64 	%rd91, %rd90, 32;
	cvt.u64.u32 	%rd92, %r190;
	or.b64  	%rd93, %rd91, %rd92;
	cvt.rn.f64.s64 	%fd7, %rd93;
	mul.f64 	%fd8, %fd7, 0d3BF921FB54442D19;
	cvt.rn.f32.f64 	%f173, %fd8;
	neg.f32 	%f174, %f173;
	setp.lt.s32 	%p61, %r187, 0;
	selp.f32 	%f268, %f174, %f173, %p61;
$L__BB0_43:
	mul.rn.f32 	%f176, %f268, %f268;
	and.b32  	%r192, %r258, 1;
	setp.eq.b32 	%p62, %r192, 1;
	selp.f32 	%f177, 0f3F800000, %f268, %p62;
	fma.rn.f32 	%f178, %f176, %f177, 0f00000000;
	fma.rn.f32 	%f179, %f176, 0f37CBAC00, 0fBAB607ED;
	selp.f32 	%f180, %f179, 0fB94D4153, %p62;
	selp.f32 	%f181, 0f3D2AAABB, 0f3C0885E4, %p62;
	fma.rn.f32 	%f182, %f180, %f176, %f181;
	selp.f32 	%f183, 0fBEFFFFFF, 0fBE2AAAA8, %p62;
	fma.rn.f32 	%f184, %f182, %f176, %f183;
	fma.rn.f32 	%f185, %f184, %f178, %f177;
	and.b32  	%r193, %r258, 2;
	setp.eq.s32 	%p63, %r193, 0;
	mov.f32 	%f186, 0f00000000;
	sub.f32 	%f187, %f186, %f185;
	selp.f32 	%f188, %f185, %f187, %p63;
	mul.f32 	%f189, %f20, %f188;
	add.s64 	%rd95, %rd1, %rd77;
	st.global.f32 	[%rd95], %f189;
	bra.uni 	$L__BB0_66;
$L__BB0_44:
	setp.lt.s32 	%p17, %r3, 16;
	setp.ne.s32 	%p18, %r18, 1;
	or.pred  	%p19, %p18, %p17;
	@%p19 bra 	$L__BB0_62;
	mul.wide.u32 	%rd58, %r1, 4;
	add.s64 	%rd33, %rd2, %rd58;
	ld.global.f32 	%f27, [%rd33];
	mul.f32 	%f110, %f27, 0f3F22F983;
	cvt.rni.s32.f32 	%r262, %f110;
	cvt.rn.f32.s32 	%f111, %r262;
	fma.rn.f32 	%f112, %f111, 0fBFC90FDA, %f27;
	fma.rn.f32 	%f113, %f111, 0fB3A22168, %f112;
	fma.rn.f32 	%f269, %f111, 0fA7C234C5, %f113;
	abs.f32 	%f29, %f27;
	setp.ltu.f32 	%p32, %f29, 0f47CE4780;
	@%p32 bra 	$L__BB0_53;
	setp.neu.f32 	%p33, %f29, 0f7F800000;
	@%p33 bra 	$L__BB0_48;
	mov.f32 	%f116, 0f00000000;
	mul.rn.f32 	%f269, %f27, %f116;
	mov.b32 	%r262, 0;
	bra.uni 	$L__BB0_53;
$L__BB0_48:
	mov.b32 	%r62, %f27;
	shl.b32 	%r109, %r62, 8;
	or.b32  	%r63, %r109, -2147483648;
	mov.b64 	%rd141, 0;
	mov.b32 	%r259, 0;
	mov.u64 	%rd139, __cudart_i2opi_f;
	mov.u64 	%rd140, %rd3;
$L__BB0_49:
	.pragma "nounroll";
	ld.global.nc.u32 	%r110, [%rd139];
	mad.wide.u32 	%rd61, %r110, %r63, %rd141;
	shr.u64 	%rd141, %rd61, 32;
	st.local.u32 	[%rd140], %rd61;
	add.s32 	%r259, %r259, 1;
	add.s64 	%rd140, %rd140, 4;
	add.s64 	%rd139, %rd139, 4;
	setp.ne.s32 	%p34, %r259, 6;
	@%p34 bra 	$L__BB0_49;
	shr.u32 	%r111, %r62, 23;
	st.local.u32 	[%rd3+24], %rd141;
	and.b32  	%r66, %r111, 31;
	and.b32  	%r112, %r111, 224;
	add.s32 	%r113, %r112, -128;
	shr.u32 	%r114, %r113, 5;
	mul.wide.u32 	%rd62, %r114, 4;
	sub.s64 	%rd40, %rd3, %rd62;
	ld.local.u32 	%r260, [%rd40+24];
	ld.local.u32 	%r261, [%rd40+20];
	setp.eq.s32 	%p35, %r66, 0;
	@%p35 bra 	$L__BB0_52;
	shf.l.wrap.b32 	%r260, %r261, %r260, %r66;
	ld.local.u32 	%r115, [%rd40+16];
	shf.l.wrap.b32 	%r261, %r115, %r261, %r66;
$L__BB0_52:
	shr.u32 	%r116, %r260, 30;
	shf.l.wrap.b32 	%r117, %r261, %r260, 2;
	shl.b32 	%r118, %r261, 2;
	shr.u32 	%r119, %r117, 31;
	add.s32 	%r120, %r119, %r116;
	neg.s32 	%r121, %r120;
	setp.lt.s32 	%p36, %r62, 0;
	selp.b32 	%r262, %r121, %r120, %p36;
	xor.b32  	%r122, %r117, %r62;
	shr.s32 	%r123, %r117, 31;
	xor.b32  	%r124, %r123, %r117;
	xor.b32  	%r125, %r123, %r118;
	cvt.u64.u32 	%rd63, %r124;
	shl.b64 	%rd64, %rd63, 32;
	cvt.u64.u32 	%rd65, %r125;
	or.b64  	%rd66, %rd64, %rd65;
	cvt.rn.f64.s64 	%fd1, %rd66;
	mul.f64 	%fd2, %fd1, 0d3BF921FB54442D19;
	cvt.rn.f32.f64 	%f114, %fd2;
	neg.f32 	%f115, %f114;
	setp.lt.s32 	%p37, %r122, 0;
	selp.f32 	%f269, %f115, %f114, %p37;
$L__BB0_53:
	add.s32 	%r127, %r262, 1;
	mul.rn.f32 	%f117, %f269, %f269;
	and.b32  	%r128, %r262, 1;
	setp.eq.b32 	%p38, %r128, 1;
	selp.f32 	%f118, %f269, 0f3F800000, %p38;
	fma.rn.f32 	%f119, %f117, %f118, 0f00000000;
	fma.rn.f32 	%f120, %f117, 0f37CBAC00, 0fBAB607ED;
	selp.f32 	%f121, 0fB94D4153, %f120, %p38;
	selp.f32 	%f122, 0f3C0885E4, 0f3D2AAABB, %p38;
	fma.rn.f32 	%f123, %f121, %f117, %f122;
	selp.f32 	%f124, 0fBE2AAAA8, 0fBEFFFFFF, %p38;
	fma.rn.f32 	%f125, %f123, %f117, %f124;
	fma.rn.f32 	%f126, %f125, %f119, %f118;
	and.b32  	%r129, %r127, 2;
	setp.eq.s32 	%p39, %r129, 0;
	mov.f32 	%f127, 0f00000000;
	sub.f32 	%f128, %f127, %f126;
	selp.f32 	%f33, %f126, %f128, %p39;
	ld.global.f32 	%f34, [%rd33+-64];
	mul.f32 	%f129, %f34, 0f3F22F983;
	cvt.rni.s32.f32 	%r266, %f129;
	cvt.rn.f32.s32 	%f130, %r266;
	fma.rn.f32 	%f131, %f130, 0fBFC90FDA, %f34;
	fma.rn.f32 	%f132, %f130, 0fB3A22168, %f131;
	fma.rn.f32 	%f270, %f130, 0fA7C234C5, %f132;
	abs.f32 	%f36, %f34;
	setp.ltu.f32 	%p40, %f36, 0f47CE4780;
	@%p40 bra 	$L__BB0_61;
	setp.neu.f32 	%p41, %f36, 0f7F800000;
	@%p41 bra 	$L__BB0_56;
	mov.f32 	%f135, 0f00000000;
	mul.rn.f32 	%f270, %f34, %f135;
	mov.b32 	%r266, 0;
	bra.uni 	$L__BB0_61;
$L__BB0_56:
	mov.b32 	%r76, %f34;
	shl.b32 	%r131, %r76, 8;
	or.b32  	%r77, %r131, -2147483648;
	mov.b64 	%rd144, 0;
	mov.b32 	%r263, 0;
	mov.u64 	%rd142, __cudart_i2opi_f;
	mov.u64 	%rd143, %rd3;
$L__BB0_57:
	.pragma "nounroll";
	ld.global.nc.u32 	%r132, [%rd142];
	mad.wide.u32 	%rd69, %r132, %r77, %rd144;
	shr.u64 	%rd144, %rd69, 32;
	st.local.u32 	[%rd143], %rd69;
	add.s32 	%r263, %r263, 1;
	add.s64 	%rd143, %rd143, 4;
	add.s64 	%rd142, %rd142, 4;
	setp.ne.s32 	%p42, %r263, 6;
	@%p42 bra 	$L__BB0_57;
	shr.u32 	%r133, %r76, 23;
	st.local.u32 	[%rd3+24], %rd144;
	and.b32  	%r80, %r133, 31;
	and.b32  	%r134, %r133, 224;
	add.s32 	%r135, %r134, -128;
	shr.u32 	%r136, %r135, 5;
	mul.wide.u32 	%rd70, %r136, 4;
	sub.s64 	%rd47, %rd3, %rd70;
	ld.local.u32 	%r264, [%rd47+24];
	ld.local.u32 	%r265, [%rd47+20];
	setp.eq.s32 	%p43, %r80, 0;
	@%p43 bra 	$L__BB0_60;
	shf.l.wrap.b32 	%r264, %r265, %r264, %r80;
	ld.local.u32 	%r137, [%rd47+16];
	shf.l.wrap.b32 	%r265, %r137, %r265, %r80;
$L__BB0_60:
	shr.u32 	%r138, %r264, 30;
	shf.l.wrap.b32 	%r139, %r265, %r264, 2;
	shl.b32 	%r140, %r265, 2;
	shr.u32 	%r141, %r139, 31;
	add.s32 	%r142, %r141, %r138;
	neg.s32 	%r143, %r142;
	setp.lt.s32 	%p44, %r76, 0;
	selp.b32 	%r266, %r143, %r142, %p44;
	xor.b32  	%r144, %r139, %r76;
	shr.s32 	%r145, %r139, 31;
	xor.b32  	%r146, %r145, %r139;
	xor.b32  	%r147, %r145, %r140;
	cvt.u64.u32 	%rd71, %r146;
	shl.b64 	%rd72, %rd71, 32;
	cvt.u64.u32 	%rd73, %r147;
	or.b64  	%rd74, %rd72, %rd73;
	cvt.rn.f64.s64 	%fd3, %rd74;
	mul.f64 	%fd4, %fd3, 0d3BF921FB54442D19;
	cvt.rn.f32.f64 	%f133, %fd4;
	neg.f32 	%f134, %f133;
	setp.lt.s32 	%p45, %r144, 0;
	selp.f32 	%f270, %f134, %f133, %p45;
$L__BB0_61:
	add.s32 	%r149, %r266, 1;
	mul.rn.f32 	%f136, %f270, %f270;
	and.b32  	%r150, %r266, 1;
	setp.eq.b32 	%p46, %r150, 1;
	selp.f32 	%f137, %f270, 0f3F800000, %p46;
	fma.rn.f32 	%f138, %f136, %f137, 0f00000000;
	fma.rn.f32 	%f139, %f136, 0f37CBAC00, 0fBAB607ED;
	selp.f32 	%f140, 0fB94D4153, %f139, %p46;
	selp.f32 	%f141, 0f3C0885E4, 0f3D2AAABB, %p46;
	fma.rn.f32 	%f142, %f140, %f136, %f141;
	selp.f32 	%f143, 0fBE2AAAA8, 0fBEFFFFFF, %p46;
	fma.rn.f32 	%f144, %f142, %f136, %f143;
	fma.rn.f32 	%f145, %f144, %f138, %f137;
	and.b32  	%r151, %r149, 2;
	setp.eq.s32 	%p47, %r151, 0;
	mov.f32 	%f146, 0f00000000;
	sub.f32 	%f147, %f146, %f145;
	selp.f32 	%f148, %f145, %f147, %p47;
	mul.f32 	%f149, %f33, %f148;
	add.s64 	%rd76, %rd1, %rd58;
	st.global.f32 	[%rd76], %f149;
	bra.uni 	$L__BB0_66;
$L__BB0_62:
	setp.lt.s32 	%p20, %r3, 16;
	setp.ne.s32 	%p21, %r18, 2;
	or.pred  	%p22, %p21, %p20;
	@%p22 bra 	$L__BB0_64;
	mul.wide.u32 	%rd55, %r1, 4;
	add.s64 	%rd56, %rd2, %rd55;
	ld.global.f32 	%f65, [%rd56];
	setp.lt.f32 	%p26, %f65, 0f00800000;
	mul.f32 	%f66, %f65, 0f4B000000;
	selp.f32 	%f67, %f66, %f65, %p26;
	selp.f32 	%f68, 0fC1B80000, 0f00000000, %p26;
	mov.b32 	%r100, %f67;
	add.s32 	%r101, %r100, -1059760811;
	and.b32  	%r102, %r101, -8388608;
	sub.s32 	%r103, %r100, %r102;
	mov.b32 	%f69, %r103;
	cvt.rn.f32.s32 	%f70, %r102;
	fma.rn.f32 	%f71, %f70, 0f34000000, %f68;
	add.f32 	%f72, %f69, 0fBF800000;
	fma.rn.f32 	%f73, %f72, 0fBE055027, 0f3E1039F6;
	fma.rn.f32 	%f74, %f73, %f72, 0fBDF8CDCC;
	fma.rn.f32 	%f75, %f74, %f72, 0f3E0F2955;
	fma.rn.f32 	%f76, %f75, %f72, 0fBE2AD8B9;
	fma.rn.f32 	%f77, %f76, %f72, 0f3E4CED0B;
	fma.rn.f32 	%f78, %f77, %f72, 0fBE7FFF22;
	fma.rn.f32 	%f79, %f78, %f72, 0f3EAAAA78;
	fma.rn.f32 	%f80, %f79, %f72, 0fBF000000;
	mul.f32 	%f81, %f72, %f80;
	fma.rn.f32 	%f82, %f81, %f72, %f72;
	fma.rn.f32 	%f83, %f71, 0f3F317218, %f82;
	setp.gt.u32 	%p27, %r100, 2139095039;
	fma.rn.f32 	%f84, %f67, 0f7F800000, 0f7F800000;
	selp.f32 	%f85, %f84, %f83, %p27;
	setp.eq.f32 	%p28, %f67, 0f00000000;
	selp.f32 	%f86, 0fFF800000, %f85, %p28;
	ld.global.f32 	%f87, [%rd56+-64];
	setp.lt.f32 	%p29, %f87, 0f00800000;
	mul.f32 	%f88, %f87, 0f4B000000;
	selp.f32 	%f89, %f88, %f87, %p29;
	selp.f32 	%f90, 0fC1B80000, 0f00000000, %p29;
	mov.b32 	%r104, %f89;
	add.s32 	%r105, %r104, -1059760811;
	and.b32  	%r106, %r105, -8388608;
	sub.s32 	%r107, %r104, %r106;
	mov.b32 	%f91, %r107;
	cvt.rn.f32.s32 	%f92, %r106;
	fma.rn.f32 	%f93, %f92, 0f34000000, %f90;
	add.f32 	%f94, %f91, 0fBF800000;
	fma.rn.f32 	%f95, %f94, 0fBE055027, 0f3E1039F6;
	fma.rn.f32 	%f96, %f95, %f94, 0fBDF8CDCC;
	fma.rn.f32 	%f97, %f96, %f94, 0f3E0F2955;
	fma.rn.f32 	%f98, %f97, %f94, 0fBE2AD8B9;
	fma.rn.f32 	%f99, %f98, %f94, 0f3E4CED0B;
	fma.rn.f32 	%f100, %f99, %f94, 0fBE7FFF22;
	fma.rn.f32 	%f101, %f100, %f94, 0f3EAAAA78;
	fma.rn.f32 	%f102, %f101, %f94, 0fBF000000;
	mul.f32 	%f103, %f94, %f102;
	fma.rn.f32 	%f104, %f103, %f94, %f94;
	fma.rn.f32 	%f105, %f93, 0f3F317218, %f104;
	setp.gt.u32 	%p30, %r104, 2139095039;
	fma.rn.f32 	%f106, %f89, 0f7F800000, 0f7F800000;
	selp.f32 	%f107, %f106, %f105, %p30;
	setp.eq.f32 	%p31, %f89, 0f00000000;
	selp.f32 	%f108, 0fFF800000, %f107, %p31;
	mul.f32 	%f109, %f86, %f108;
	add.s64 	%rd57, %rd1, %rd55;
	st.global.f32 	[%rd57], %f109;
	bra.uni 	$L__BB0_66;
$L__BB0_64:
	setp.lt.s32 	%p23, %r3, 16;
	setp.ne.s32 	%p24, %r18, 3;
	or.pred  	%p25, %p24, %p23;
	@%p25 bra 	$L__BB0_66;
	mul.wide.u32 	%rd52, %r1, 4;
	add.s64 	%rd53, %rd2, %rd52;
	ld.global.f32 	%f40, [%rd53];
	fma.rn.f32 	%f41, %f40, 0f3BBB989D, 0f3F000000;
	cvt.sat.f32.f32 	%f42, %f41;
	mov.f32 	%f43, 0f4B400001;
	mov.f32 	%f44, 0f437C0000;
	fma.rm.f32 	%f45, %f42, %f44, %f43;
	add.f32 	%f46, %f45, 0fCB40007F;
	neg.f32 	%f47, %f46;
	fma.rn.f32 	%f48, %f40, 0f3FB8AA3B, %f47;
	fma.rn.f32 	%f49, %f40, 0f32A57060, %f48;
	mov.b32 	%r96, %f45;
	shl.b32 	%r97, %r96, 23;
	mov.b32 	%f50, %r97;
	ex2.approx.ftz.f32 	%f51, %f49;
	mul.f32 	%f52, %f51, %f50;
	ld.global.f32 	%f53, [%rd53+-64];
	fma.rn.f32 	%f54, %f53, 0f3BBB989D, 0f3F000000;
	cvt.sat.f32.f32 	%f55, %f54;
	fma.rm.f32 	%f56, %f55, %f44, %f43;
	add.f32 	%f57, %f56, 0fCB40007F;
	neg.f32 	%f58, %f57;
	fma.rn.f32 	%f59, %f53, 0f3FB8AA3B, %f58;
	fma.rn.f32 	%f60, %f53, 0f32A57060, %f59;
	mov.b32 	%r98, %f56;
	shl.b32 	%r99, %r98, 23;
	mov.b32 	%f61, %r99;
	ex2.approx.ftz.f32 	%f62, %f60;
	mul.f32 	%f63, %f62, %f61;
	mul.f32 	%f64, %f52, %f63;
	add.s64 	%rd54, %rd1, %rd52;
	st.global.f32 	[%rd54], %f64;
$L__BB0_66:
	ret;

}
	// .globl	_Z8baselinePfS_
.visible .entry _Z8baselinePfS_(
	.param .u64 .ptr .align 1 _Z8baselinePfS__param_0,
	.param .u64 .ptr .align 1 _Z8baselinePfS__param_1
)
{
	.reg .b32 	%r<5>;
	.reg .b32 	%f<2>;
	.reg .b64 	%rd<8>;

	ld.param.u64 	%rd1, [_Z8baselinePfS__param_0];
	ld.param.u64 	%rd2, [_Z8baselinePfS__param_1];
	cvta.to.global.u64 	%rd3, %rd2;
	cvta.to.global.u64 	%rd4, %rd1;
	mov.u32 	%r1, %ctaid.x;
	mov.u32 	%r2, %ntid.x;
	mov.u32 	%r3, %tid.x;
	mad.lo.s32 	%r4, %r1, %r2, %r3;
	mul.wide.s32 	%rd5, %r4, 4;
	add.s64 	%rd6, %rd4, %rd5;
	ld.global.f32 	%f1, [%rd6];
	add.s64 	%rd7, %rd3, %rd5;
	st.global.f32 	[%rd7], %f1;
	ret;

}


// ===== COMPILED SASS (sm_100) =====

	.target	sm_100

	.elftype	@"ET_EXEC"


//--------------------- .note.nv.tkinfo           --------------------------
	.section	.note.nv.tkinfo,"",@"SHT_NOTE"
	.sectionflags	@"SHF_NOTE_NV_TKINFO"
	.tkinfo
        /*0018*/ 	.word	0x00000002
        /*0030*/ 	.string	""
        /*0030*/ 	.string	"ptxas"
        /*0030*/ 	.string	"Cuda compilation tools, release 13.0, V13.0.88"
        /*0030*/ 	.string	"Build cuda_13.0.r13.0/compiler.36424714_0"
        /*0030*/ 	.string	"-arch sm_100 -m 64 "



//--------------------- .note.nv.cuinfo           --------------------------
	.section	.note.nv.cuinfo,"",@"SHT_NOTE"
	.sectionflags	@"SHF_NOTE_NV_CUINFO"
        /*0018*/ 	.short	0x0002
        /*001a*/ 	.short	0x0064
        /*001c*/ 	.short	0x0082
	.zero		2


//--------------------- .nv.info                  --------------------------
	.section	.nv.info,"",@"SHT_CUDA_INFO"
	.align	4


	//----- nvinfo : EIATTR_REGCOUNT
	.align		4
        /*0000*/ 	.byte	0x04, 0x2f
        /*0002*/ 	.short	(.L_2 - .L_1)
	.align		4
.L_1:
        /*0004*/ 	.word	index@(_Z9transformPfS_S_)
        /*0008*/ 	.word	0x00000016


	//----- nvinfo : EIATTR_FRAME_SIZE
	.align		4
.L_2:
        /*000c*/ 	.byte	0x04, 0x11
        /*000e*/ 	.short	(.L_4 - .L_3)
	.align		4
.L_3:
        /*0010*/ 	.word	index@(_Z9transformPfS_S_)
        /*0014*/ 	.word	0x00000000


	//----- nvinfo : EIATTR_REGCOUNT
	.align		4
.L_4:
        /*0018*/ 	.byte	0x04, 0x2f
        /*001a*/ 	.short	(.L_6 - .L_5)
	.align		4
.L_5:
        /*001c*/ 	.word	index@(_Z8baselinePfS_)
        /*0020*/ 	.word	0x0000000a


	//----- nvinfo : EIATTR_FRAME_SIZE
	.align		4
.L_6:
        /*0024*/ 	.byte	0x04, 0x11
        /*0026*/ 	.short	(.L_8 - .L_7)
	.align		4
.L_7:
        /*0028*/ 	.word	index@(_Z8baselinePfS_)
        /*002c*/ 	.word	0x00000000


	//----- nvinfo : EIATTR_MIN_STACK_SIZE
	.align		4
.L_8:
        /*0030*/ 	.byte	0x04, 0x12
        /*0032*/ 	.short	(.L_10 - .L_9)
	.align		4
.L_9:
        /*0034*/ 	.word	index@(_Z8baselinePfS_)
        /*0038*/ 	.word	0x00000000


	//----- nvinfo : EIATTR_MIN_STACK_SIZE
	.align		4
.L_10:
        /*003c*/ 	.byte	0x04, 0x12
        /*003e*/ 	.short	(.L_12 - .L_11)
	.align		4
.L_11:
        /*0040*/ 	.word	index@(_Z9transformPfS_S_)
        /*0044*/ 	.word	0x00000000
.L_12:


//--------------------- .nv.compat                --------------------------
	.section	.nv.compat,"",@"SHT_CUDA_COMPAT_INFO"
	.align	4
        /*0000*/ 	.byte	0x02, 0x09, 0x00, 0x00, 0x02, 0x02, 0x01, 0x00, 0x02, 0x05, 0x05, 0x00, 0x03, 0x07, 0x01, 0x01
        /*0010*/ 	.byte	0x02, 0x03, 0x00, 0x00, 0x02, 0x06, 0x01, 0x00, 0x04, 0x0b, 0x08, 0x00, 0x01, 0x00, 0x00, 0x00
        /*0020*/ 	.byte	0x00, 0x00, 0x00, 0x00


//--------------------- .nv.info._Z8baselinePfS_  --------------------------
	.section	.nv.info._Z8baselinePfS_,"",@"SHT_CUDA_INFO"
	.sectionflags	@""
	.align	4


	//----- nvinfo : EIATTR_CUDA_API_VERSION
	.align		4
        /*0000*/ 	.byte	0x04, 0x37
        /*0002*/ 	.short	(.L_14 - .L_13)
.L_13:
        /*0004*/ 	.word	0x00000082


	//----- nvinfo : EIATTR_KPARAM_INFO
	.align		4
.L_14:
        /*0008*/ 	.byte	0x04, 0x17
        /*000a*/ 	.short	(.L_16 - .L_15)
.L_15:
        /*000c*/ 	.word	0x00000000
        /*0010*/ 	.short	0x0001
        /*0012*/ 	.short	0x0008
        /*0014*/ 	.byte	0x00, 0xf5, 0x21, 0x00


	//----- nvinfo : EIATTR_KPARAM_INFO
	.align		4
.L_16:
        /*0018*/ 	.byte	0x04, 0x17
        /*001a*/ 	.short	(.L_18 - .L_17)
.L_17:
        /*001c*/ 	.word	0x00000000
        /*0020*/ 	.short	0x0000
        /*0022*/ 	.short	0x0000
        /*0024*/ 	.byte	0x00, 0xf5, 0x21, 0x00


	//----- nvinfo : EIATTR_SPARSE_MMA_MASK
	.align		4
.L_18:
        /*0028*/ 	.byte	0x03, 0x50
        /*002a*/ 	.short	0x0000


	//----- nvinfo : EIATTR_MAXREG_COUNT
	.align		4
        /*002c*/ 	.byte	0x03, 0x1b
        /*002e*/ 	.short	0x00ff


	//----- nvinfo : EIATTR_MERCURY_ISA_VERSION
	.align		4
        /*0030*/ 	.byte	0x03, 0x5f
        /*0032*/ 	.short	0x0101


	//----- nvinfo : EIATTR_VRC_CTA_INIT_COUNT
	.align		4
        /*0034*/ 	.byte	0x02, 0x4a
	.zero		1
	.zero		1


	//----- nvinfo : EIATTR_EXIT_INSTR_OFFSETS
	.align		4
        /*0038*/ 	.byte	0x04, 0x1c
        /*003a*/ 	.short	(.L_20 - .L_19)


	//   ....[0]....
.L_19:
        /*003c*/ 	.word	0x000000c0


	//----- nvinfo : EIATTR_CBANK_PARAM_SIZE
	.align		4
.L_20:
        /*0040*/ 	.byte	0x03, 0x19
        /*0042*/ 	.short	0x0010


	//----- nvinfo : EIATTR_PARAM_CBANK
	.align		4
        /*0044*/ 	.byte	0x04, 0x0a
        /*0046*/ 	.short	(.L_22 - .L_21)
	.align		4
.L_21:
        /*0048*/ 	.word	index@(.nv.constant0._Z8baselinePfS_)
        /*004c*/ 	.short	0x0380
        /*004e*/ 	.short	0x0010


	//----- nvinfo : EIATTR_SW_WAR
	.align		4
.L_22:
        /*0050*/ 	.byte	0x04, 0x36
        /*0052*/ 	.short	(.L_24 - .L_23)
.L_23:
        /*0054*/ 	.word	0x00000008
.L_24:


//--------------------- .nv.info._Z9transformPfS_S_ --------------------------
	.section	.nv.info._Z9transformPfS_S_,"",@"SHT_CUDA_INFO"
	.sectionflags	@""
	.align	4


	//----- nvinfo : EIATTR_CUDA_API_VERSION
	.align		4
        /*0000*/ 	.byte	0x04, 0x37
        /*0002*/ 	.short	(.L_26 - .L_25)
.L_25:
        /*0004*/ 	.word	0x00000082


	//----- nvinfo : EIATTR_KPARAM_INFO
	.align		4
.L_26:
        /*0008*/ 	.byte	0x04, 0x17
        /*000a*/ 	.short	(.L_28 - .L_27)
.L_27:
        /*000c*/ 	.word	0x00000000
        /*0010*/ 	.short	0x0002
        /*0012*/ 	.short	0x0010
        /*0014*/ 	.byte	0x00, 0xf5, 0x21, 0x00


	//----- nvinfo : EIATTR_KPARAM_INFO
	.align		4
.L_28:
        /*0018*/ 	.byte	0x04, 0x17
        /*001a*/ 	.short	(.L_30 - .L_29)
.L_29:
        /*001c*/ 	.word	0x00000000
        /*0020*/ 	.short	0x0001
        /*0022*/ 	.short	0x0008
        /*0024*/ 	.byte	0x00, 0xf5, 0x21, 0x00


	//----- nvinfo : EIATTR_KPARAM_INFO
	.align		4
.L_30:
        /*0028*/ 	.byte	0x04, 0x17
        /*002a*/ 	.short	(.L_32 - .L_31)
.L_31:
        /*002c*/ 	.word	0x00000000
        /*0030*/ 	.short	0x0000
        /*0032*/ 	.short	0x0000
        /*0034*/ 	.byte	0x00, 0xf5, 0x21, 0x00


	//----- nvinfo : EIATTR_SPARSE_MMA_MASK
	.align		4
.L_32:
        /*0038*/ 	.byte	0x03, 0x50
        /*003a*/ 	.short	0x0000


	//----- nvinfo : EIATTR_MAXREG_COUNT
	.align		4
        /*003c*/ 	.byte	0x03, 0x1b
        /*003e*/ 	.short	0x00ff


	//----- nvinfo : EIATTR_MERCURY_ISA_VERSION
	.align		4
        /*0040*/ 	.byte	0x03, 0x5f
        /*0042*/ 	.short	0x0101


	//----- nvinfo : EIATTR_VRC_CTA_INIT_COUNT
	.align		4
        /*0044*/ 	.byte	0x02, 0x4a
	.zero		1
	.zero		1


	//----- nvinfo : EIATTR_EXIT_INSTR_OFFSETS
	.align		4
        /*0048*/ 	.byte	0x04, 0x1c
        /*004a*/ 	.short	(.L_34 - .L_33)


	//   ....[0]....
.L_33:
        /*004c*/ 	.word	0x00000060


	//   ....[1]....
        /*0050*/ 	.word	0x00000900


	//   ....[2]....
        /*0054*/ 	.word	0x00001170


	//   ....[3]....
        /*0058*/ 	.word	0x000011a0


	//   ....[4]....
        /*005c*/ 	.word	0x000013d0


	//   ....[5]....
        /*0060*/ 	.word	0x00001500


	//   ....[6]....
        /*0064*/ 	.word	0x000024e0


	//   ....[7]....
        /*0068*/ 	.word	0x000034d0


	//   ....[8]....
        /*006c*/ 	.word	0x000038a0


	//   ....[9]....
        /*0070*/ 	.word	0x000038c0


	//   ....[10]....
        /*0074*/ 	.word	0x00003a70


	//----- nvinfo : EIATTR_CRS_STACK_SIZE
	.align		4
.L_34:
        /*0078*/ 	.byte	0x04, 0x1e
        /*007a*/ 	.short	(.L_36 - .L_35)
.L_35:
        /*007c*/ 	.word	0x00000000


	//----- nvinfo : EIATTR_CBANK_PARAM_SIZE
	.align		4
.L_36:
        /*0080*/ 	.byte	0x03, 0x19
        /*0082*/ 	.short	0x0018


	//----- nvinfo : EIATTR_PARAM_CBANK
	.align		4
        /*0084*/ 	.byte	0x04, 0x0a
        /*0086*/ 	.short	(.L_38 - .L_37)
	.align		4
.L_37:
        /*0088*/ 	.word	index@(.nv.constant0._Z9transformPfS_S_)
        /*008c*/ 	.short	0x0380
        /*008e*/ 	.short	0x0018


	//----- nvinfo : EIATTR_SW_WAR
	.align		4
.L_38:
        /*0090*/ 	.byte	0x04, 0x36
        /*0092*/ 	.short	(.L_40 - .L_39)
.L_39:
        /*0094*/ 	.word	0x00000008
.L_40:


//--------------------- .nv.callgraph             --------------------------
	.section	.nv.callgraph,"",@"SHT_CUDA_CALLGRAPH"
	.align	4
	.sectionentsize	8
	.align		4
        /*0000*/ 	.word	0x00000000
	.align		4
        /*0004*/ 	.word	0xffffffff
	.align		4
        /*0008*/ 	.word	0x00000000
	.align		4
        /*000c*/ 	.word	0xfffffffe
	.align		4
        /*0010*/ 	.word	0x00000000
	.align		4
        /*0014*/ 	.word	0xfffffffd
	.align		4
        /*0018*/ 	.word	0x00000000
	.align		4
        /*001c*/ 	.word	0xfffffffc


//--------------------- .nv.constant4             --------------------------
	.section	.nv.constant4,"a",@progbits
	.align	8
	.align		8
.nv.constant4:
        /*0000*/ 	.dword	__cudart_i2opi_f


//--------------------- .text._Z8baselinePfS_     --------------------------
	.section	.text._Z8baselinePfS_,"ax",@progbits
	.align	128
        .global         _Z8baselinePfS_
        .type           _Z8baselinePfS_,@function
        .size           _Z8baselinePfS_,(.L_x_39 - _Z8baselinePfS_)
        .other          _Z8baselinePfS_,@"STO_CUDA_ENTRY STV_DEFAULT"
_Z8baselinePfS_:
.text._Z8baselinePfS_:
[----:B------:R-:W-:Y:S01]  /*0000*/  LDC R1, c[0x0][0x37c] ;  /* 0x0000df00ff017b82 */ /* 0x000fe20000000800 */
[----:B------:R-:W0:Y:S07]  /*0010*/  S2R R0, SR_TID.X ;  /* 0x0000000000007919 */ /* 0x000e2e0000002100 */
[----:B------:R-:W0:Y:S01]  /*0020*/  S2UR UR6, SR_CTAID.X ;  /* 0x00000000000679c3 */ /* 0x000e220000002500 */
[----:B------:R-:W1:Y:S07]  /*0030*/  LDCU.64 UR4, c[0x0][0x358] ;  /* 0x00006b00ff0477ac */ /* 0x000e6e0008000a00 */
[----:B------:R-:W0:Y:S08]  /*0040*/  LDC R7, c[0x0][0x360] ;  /* 0x0000d800ff077b82 */ /* 0x000e300000000800 */
[----:B------:R-:W2:Y:S08]  /*0050*/  LDC.64 R2, c[0x0][0x380] ;  /* 0x0000e000ff027b82 */ /* 0x000eb00000000a00 */
[----:B------:R-:W3:Y:S01]  /*0060*/  LDC.64 R4, c[0x0][0x388] ;  /* 0x0000e200ff047b82 */ /* 0x000ee20000000a00 */
[----:B0-----:R-:W-:-:S04]  /*0070*/  IMAD R7, R7, UR6, R0 ;  /* 0x0000000607077c24 */ /* 0x001fc8000f8e0200 */
[----:B--2---:R-:W-:-:S06]  /*0080*/  IMAD.WIDE R2, R7, 0x4, R2 ;  /* 0x0000000407027825 */ /* 0x004fcc00078e0202 */
[----:B-1----:R-:W2:Y:S01]  /*0090*/  LDG.E R3, desc[UR4][R2.64] ;  /* 0x0000000402037981 */ /* 0x002ea2000c1e1900 */
[----:B---3--:R-:W-:-:S05]  /*00a0*/  IMAD.WIDE R4, R7, 0x4, R4 ;  /* 0x0000000407047825 */ /* 0x008fca00078e0204 */
[----:B--2---:R-:W-:Y:S01]  /*00b0*/  STG.E desc[UR4][R4.64], R3 ;  /* 0x0000000304007986 */ /* 0x004fe2000c101904 */
[----:B------:R-:W-:Y:S05]  /*00c0*/  EXIT ;  /* 0x000000000000794d */ /* 0x000fea0003800000 */
.L_x_0:
[----:B------:R-:W-:-:S00]  /*00d0*/  BRA `(.L_x_0) ;  /* 0xfffffffc00fc7947 */ /* 0x000fc0000383ffff */
[----:B------:R-:W-:-:S00]  /*00e0*/  NOP ;  /* 0x0000000000007918 */ /* 0x000fc00000000000 */
        /* <DEDUP_REMOVED lines=9> */
.L_x_39:


//--------------------- .text._Z9transformPfS_S_  --------------------------
	.section	.text._Z9transformPfS_S_,"ax",@progbits
	.align	128
        .global         _Z9transformPfS_S_
        .type           _Z9transformPfS_S_,@function
        .size           _Z9transformPfS_S_,(.L_x_40 - _Z9transformPfS_S_)
        .other          _Z9transformPfS_S_,@"STO_CUDA_ENTRY STV_DEFAULT"
_Z9transformPfS_S_:
.text._Z9transformPfS_S_:
[----:B------:R-:W-:Y:S01]  /*0000*/  LDC R1, c[0x0][0x37c] ;  /* 0x0000df00ff017b82 */ /* 0x000fe20000000800 */
[----:B------:R-:W0:Y:S07]  /*0010*/  S2R R3, SR_TID.X ;  /* 0x0000000000037919 */ /* 0x000e2e0000002100 */
[----:B------:R-:W0:Y:S08]  /*0020*/  S2UR UR4, SR_CTAID.X ;  /* 0x00000000000479c3 */ /* 0x000e300000002500 */
[----:B------:R-:W0:Y:S02]  /*0030*/  LDC R2, c[0x0][0x360] ;  /* 0x0000d800ff027b82 */ /* 0x000e240000000800 */
[----:B0-----:R-:W-:-:S05]  /*0040*/  IMAD R2, R2, UR4, R3 ;  /* 0x0000000402027c24 */ /* 0x001fca000f8e0203 */
[----:B------:R-:W-:-:S13]  /*0050*/  ISETP.GT.AND P0, PT, R2, 0x5f5e0ff, PT ;  /* 0x05f5e0ff0200780c */ /* 0x000fda0003f04270 */
[----:B------:R-:W-:Y:S05]  /*0060*/  @P0 EXIT ;  /* 0x000000000000094d */ /* 0x000fea0003800000 */
[----:B------:R-:W-:Y:S01]  /*0070*/  SHF.R.S32.HI R3, RZ, 0x1f, R2 ;  /* 0x0000001fff037819 */ /* 0x000fe20000011402 */
[----:B------:R-:W0:Y:S01]  /*0080*/  LDCU.64 UR6, c[0x0][0x358] ;  /* 0x00006b00ff0677ac */ /* 0x000e220008000a00 */
[----:B------:R-:W-:Y:S02]  /*0090*/  LOP3.LUT P0, R0, R2, 0x3, RZ, 0xc0, !PT ;  /* 0x0000000302007812 */ /* 0x000fe4000780c0ff */
[----:B------:R-:W-:-:S04]  /*00a0*/  LEA.HI R3, R3, R2, RZ, 0x5 ;  /* 0x0000000203037211 */ /* 0x000fc800078f28ff */
[----:B------:R-:W-:-:S05]  /*00b0*/  LOP3.LUT R3, R3, 0xffffffe0, RZ, 0xc0, !PT ;  /* 0xffffffe003037812 */ /* 0x000fca00078ec0ff */
[----:B------:R-:W-:-:S05]  /*00c0*/  IMAD.IADD R3, R2, 0x1, -R3 ;  /* 0x0000000102037824 */ /* 0x000fca00078e0a03 */
[----:B------:R-:W-:-:S13]  /*00d0*/  ISETP.GT.OR P0, PT, R3, 0xf, P0 ;  /* 0x0000000f0300780c */ /* 0x000fda0000704670 */
[----:B0-----:R-:W-:Y:S05]  /*00e0*/  @P0 BRA `(.L_x_1) ;  /* 0x0000000800080947 */ /* 0x001fea0003800000 */
[----:B------:R-:W0:Y:S02]  /*00f0*/  LDC.64 R4, c[0x0][0x380] ;  /* 0x0000e000ff047b82 */ /* 0x000e240000000a00 */
[----:B0-----:R-:W-:-:S05]  /*0100*/  IMAD.WIDE R4, R2, 0x4, R4 ;  /* 0x0000000402047825 */ /* 0x001fca00078e0204 */
[----:B------:R-:W2:Y:S01]  /*0110*/  LDG.E R0, desc[UR6][R4.64] ;  /* 0x0000000604007981 */ /* 0x000ea2000c1e1900 */
[----:B------:R-:W-:Y:S01]  /*0120*/  BSSY.RECONVERGENT B0, `(.L_x_2) ;  /* 0x0000069000007945 */ /* 0x000fe20003800200 */
[C---:B--2---:R-:W-:Y:S01]  /*0130*/  FMUL R3, R0.reuse, 0.63661974668502807617 ;  /* 0x3f22f98300037820 */ /* 0x044fe20000400000 */
[----:B------:R-:W-:-:S05]  /*0140*/  FSETP.GE.AND P0, PT, |R0|, 105615, PT ;  /* 0x47ce47800000780b */ /* 0x000fca0003f06200 */
[----:B------:R-:W0:Y:S02]  /*0150*/  F2I.NTZ R3, R3 ;  /* 0x0000000300037305 */ /* 0x000e240000203100 */
[----:B0-----:R-:W-:-:S05]  /*0160*/  I2FP.F32.S32 R7, R3 ;  /* 0x0000000300077245 */ /* 0x001fca0000201400 */
[----:B------:R-:W-:-:S04]  /*0170*/  FFMA R6, R7, -1.5707962512969970703, R0 ;  /* 0xbfc90fda07067823 */ /* 0x000fc80000000000 */
[----:B------:R-:W-:-:S04]  /*0180*/  FFMA R6, R7, -7.5497894158615963534e-08, R6 ;  /* 0xb3a2216807067823 */ /* 0x000fc80000000006 */
[----:B------:R-:W-:Y:S01]  /*0190*/  FFMA R6, R7, -5.3903029534742383927e-15, R6 ;  /* 0xa7c234c507067823 */ /* 0x000fe20000000006 */
[----:B------:R-:W-:Y:S06]  /*01a0*/  @!P0 BRA `(.L_x_3) ;  /* 0x0000000400808947 */ /* 0x000fec0003800000 */
[----:B------:R-:W-:-:S13]  /*01b0*/  FSETP.NEU.AND P0, PT, |R0|, +INF , PT ;  /* 0x7f8000000000780b */ /* 0x000fda0003f0d200 */
[----:B------:R-:W-:Y:S01]  /*01c0*/  @!P0 FMUL R6, RZ, R0 ;  /* 0x00000000ff068220 */ /* 0x000fe20000400000 */
[----:B------:R-:W-:Y:S01]  /*01d0*/  @!P0 IMAD.MOV.U32 R3, RZ, RZ, RZ ;  /* 0x000000ffff038224 */ /* 0x000fe200078e00ff */
[----:B------:R-:W-:Y:S06]  /*01e0*/  @!P0 BRA `(.L_x_3) ;  /* 0x0000000400708947 */ /* 0x000fec0003800000 */
[----:B------:R-:W-:Y:S02]  /*01f0*/  IMAD.SHL.U32 R3, R0, 0x100, RZ ;  /* 0x0000010000037824 */ /* 0x000fe400078e00ff */
[----:B------:R-:W-:Y:S02]  /*0200*/  HFMA2 R8, -RZ, RZ, 0, 0 ;  /* 0x00000000ff087431 */ /* 0x000fe400000001ff */
[----:B------:R-:W-:Y:S01]  /*0210*/  IMAD.MOV.U32 R11, RZ, RZ, RZ ;  /* 0x000000ffff0b7224 */ /* 0x000fe200078e00ff */
[----:B------:R-:W0:Y:S01]  /*0220*/  LDCU.64 UR8, c[0x4][URZ] ;  /* 0x01000000ff0877ac */ /* 0x000e220008000a00 */
[----:B------:R-:W-:Y:S01]  /*0230*/  LOP3.LUT R3, R3, 0x80000000, RZ, 0xfc, !PT ;  /* 0x8000000003037812 */ /* 0x000fe200078efcff */
[----:B------:R-:W-:Y:S01]  /*0240*/  UMOV UR5, URZ ;  /* 0x000000ff00057c82 */ /* 0x000fe20008000000 */
[----:B------:R-:W-:-:S05]  /*0250*/  UMOV UR4, URZ ;  /* 0x000000ff00047c82 */ /* 0x000fca0008000000 */
.L_x_4:
[----:B0-----:R-:W-:Y:S02]  /*0260*/  IMAD.U32 R6, RZ, RZ, UR8 ;  /* 0x00000008ff067e24 */ /* 0x001fe4000f8e00ff */
[----:B------:R-:W-:-:S05]  /*0270*/  IMAD.U32 R7, RZ, RZ, UR9 ;  /* 0x00000009ff077e24 */ /* 0x000fca000f8e00ff */
[----:B------:R-:W2:Y:S01]  /*0280*/  LDG.E.CONSTANT R4, desc[UR6][R6.64] ;  /* 0x0000000606047981 */ /* 0x000ea2000c1e9900 */
[----:B------:R-:W-:Y:S01]  /*0290*/  UIADD3 UR4, UPT, UPT, UR4, 0x1, URZ ;  /* 0x0000000104047890 */ /* 0x000fe2000fffe0ff */
[C---:B------:R-:W-:Y:S01]  /*02a0*/  ISETP.EQ.AND P0, PT, R8.reuse, RZ, PT ;  /* 0x000000ff0800720c */ /* 0x040fe20003f02270 */
[----:B------:R-:W-:Y:S01]  /*02b0*/  UIADD3 UR8, UP1, UPT, UR8, 0x4, URZ ;  /* 0x0000000408087890 */ /* 0x000fe2000ff3e0ff */
[C---:B------:R-:W-:Y:S01]  /*02c0*/  ISETP.EQ.AND P1, PT, R8.reuse, 0x4, PT ;  /* 0x000000040800780c */ /* 0x040fe20003f22270 */
[----:B------:R-:W-:Y:S01]  /*02d0*/  UISETP.NE.AND UP0, UPT, UR4, 0x6, UPT ;  /* 0x000000060400788c */ /* 0x000fe2000bf05270 */
[C---:B------:R-:W-:Y:S01]  /*02e0*/  ISETP.EQ.AND P2, PT, R8.reuse, 0x8, PT ;  /* 0x000000080800780c */ /* 0x040fe20003f42270 */
[----:B------:R-:W-:Y:S01]  /*02f0*/  UIADD3.X UR9, UPT, UPT, URZ, UR9, URZ, UP1, !UPT ;  /* 0x00000009ff097290 */ /* 0x000fe20008ffe4ff */
[C---:B------:R-:W-:Y:S02]  /*0300*/  ISETP.EQ.AND P3, PT, R8.reuse, 0xc, PT ;  /* 0x0000000c0800780c */ /* 0x040fe40003f62270 */
[----:B------:R-:W-:-:S02]  /*0310*/  ISETP.EQ.AND P4, PT, R8, 0x10, PT ;  /* 0x000000100800780c */ /* 0x000fc40003f82270 */
[C---:B------:R-:W-:Y:S01]  /*0320*/  ISETP.EQ.AND P5, PT, R8.reuse, 0x14, PT ;  /* 0x000000140800780c */ /* 0x040fe20003fa2270 */
[----:B------:R-:W-:Y:S02]  /*0330*/  VIADD R8, R8, 0x4 ;  /* 0x0000000408087836 */ /* 0x000fe40000000000 */
[----:B--2---:R-:W-:-:S03]  /*0340*/  IMAD.WIDE.U32 R4, R4, R3, RZ ;  /* 0x0000000304047225 */ /* 0x004fc600078e00ff */
[----:B------:R-:W-:-:S04]  /*0350*/  IADD3 R4, P6, PT, R4, R11, RZ ;  /* 0x0000000b04047210 */ /* 0x000fc80007fde0ff */
[----:B------:R-:W-:Y:S01]  /*0360*/  IADD3.X R11, PT, PT, R5, UR5, RZ, P6, !PT ;  /* 0x00000005050b7c10 */ /* 0x000fe2000b7fe4ff */
[--C-:B------:R-:W-:Y:S01]  /*0370*/  @P0 IMAD.MOV.U32 R9, RZ, RZ, R4.reuse ;  /* 0x000000ffff090224 */ /* 0x100fe200078e0004 */
[----:B------:R-:W-:Y:S01]  /*0380*/  @P2 MOV R12, R4 ;  /* 0x00000004000c2202 */ /* 0x000fe20000000f00 */
[--C-:B------:R-:W-:Y:S02]  /*0390*/  @P1 IMAD.MOV.U32 R10, RZ, RZ, R4.reuse ;  /* 0x000000ffff0a1224 */ /* 0x100fe400078e0004 */
[--C-:B------:R-:W-:Y:S02]  /*03a0*/  @P3 IMAD.MOV.U32 R13, RZ, RZ, R4.reuse ;  /* 0x000000ffff0d3224 */ /* 0x100fe400078e0004 */
[--C-:B------:R-:W-:Y:S02]  /*03b0*/  @P4 IMAD.MOV.U32 R14, RZ, RZ, R4.reuse ;  /* 0x000000ffff0e4224 */ /* 0x100fe400078e0004 */
[----:B------:R-:W-:Y:S01]  /*03c0*/  @P5 IMAD.MOV.U32 R15, RZ, RZ, R4 ;  /* 0x000000ffff0f5224 */ /* 0x000fe200078e0004 */
[----:B------:R-:W-:Y:S06]  /*03d0*/  BRA.U UP0, `(.L_x_4) ;  /* 0xfffffffd00a07547 */ /* 0x000fec000b83ffff */
[----:B------:R-:W-:Y:S01]  /*03e0*/  SHF.R.U32.HI R3, RZ, 0x17, R0 ;  /* 0x00000017ff037819 */ /* 0x000fe20000011600 */
[----:B------:R-:W-:Y:S03]  /*03f0*/  BSSY.RECONVERGENT B1, `(.L_x_5) ;  /* 0x0000029000017945 */ /* 0x000fe60003800200 */
[C---:B------:R-:W-:Y:S02]  /*0400*/  LOP3.LUT R4, R3.reuse, 0xe0, RZ, 0xc0, !PT ;  /* 0x000000e003047812 */ /* 0x040fe400078ec0ff */
[----:B------:R-:W-:Y:S02]  /*0410*/  LOP3.LUT P6, RZ, R3, 0x1f, RZ, 0xc0, !PT ;  /* 0x0000001f03ff7812 */ /* 0x000fe400078cc0ff */
[----:B------:R-:W-:-:S04]  /*0420*/  IADD3 R4, PT, PT, R4, -0x80, RZ ;  /* 0xffffff8004047810 */ /* 0x000fc80007ffe0ff */
[----:B------:R-:W-:-:S05]  /*0430*/  SHF.R.U32.HI R4, RZ, 0x5, R4 ;  /* 0x00000005ff047819 */ /* 0x000fca0000011604 */
[----:B------:R-:W-:-:S05]  /*0440*/  IMAD.U32 R6, R4, -0x4, RZ ;  /* 0xfffffffc04067824 */ /* 0x000fca00078e00ff */
[C---:B------:R-:W-:Y:S02]  /*0450*/  ISETP.EQ.AND P3, PT, R6.reuse, -0x18, PT ;  /* 0xffffffe80600780c */ /* 0x040fe40003f62270 */
[C---:B------:R-:W-:Y:S02]  /*0460*/  ISETP.EQ.AND P4, PT, R6.reuse, -0x14, PT ;  /* 0xffffffec0600780c */ /* 0x040fe40003f82270 */
[C---:B------:R-:W-:Y:S02]  /*0470*/  ISETP.EQ.AND P2, PT, R6.reuse, -0x10, PT ;  /* 0xfffffff00600780c */ /* 0x040fe40003f42270 */
[C---:B------:R-:W-:Y:S02]  /*0480*/  ISETP.EQ.AND P1, PT, R6.reuse, -0xc, PT ;  /* 0xfffffff40600780c */ /* 0x040fe40003f22270 */
[C---:B------:R-:W-:Y:S02]  /*0490*/  ISETP.EQ.AND P0, PT, R6.reuse, -0x8, PT ;  /* 0xfffffff80600780c */ /* 0x040fe40003f02270 */
[----:B------:R-:W-:-:S03]  /*04a0*/  ISETP.EQ.AND P5, PT, R6, RZ, PT ;  /* 0x000000ff0600720c */ /* 0x000fc60003fa2270 */
[--C-:B------:R-:W-:Y:S01]  /*04b0*/  @P3 IMAD.MOV.U32 R4, RZ, RZ, R9.reuse ;  /* 0x000000ffff043224 */ /* 0x100fe200078e0009 */
[C---:B------:R-:W-:Y:S01]  /*04c0*/  ISETP.EQ.AND P3, PT, R6.reuse, -0x4, PT ;  /* 0xfffffffc0600780c */ /* 0x040fe20003f62270 */
[----:B------:R-:W-:Y:S02]  /*04d0*/  @P4 IMAD.MOV.U32 R5, RZ, RZ, R9 ;  /* 0x000000ffff054224 */ /* 0x000fe400078e0009 */
[----:B------:R-:W-:Y:S01]  /*04e0*/  @P4 IMAD.MOV.U32 R4, RZ, RZ, R10 ;  /* 0x000000ffff044224 */ /* 0x000fe200078e000a */
[----:B------:R-:W-:Y:S01]  /*04f0*/  ISETP.EQ.AND P4, PT, R6, 0x4, PT ;  /* 0x000000040600780c */ /* 0x000fe20003f82270 */
[--C-:B------:R-:W-:Y:S01]  /*0500*/  @P2 IMAD.MOV.U32 R4, RZ, RZ, R12.reuse ;  /* 0x000000ffff042224 */ /* 0x100fe200078e000c */
[----:B------:R-:W-:Y:S01]  /*0510*/  @P2 MOV R5, R10 ;  /* 0x0000000a00052202 */ /* 0x000fe20000000f00 */
[----:B------:R-:W-:Y:S01]  /*0520*/  @P1 IMAD.MOV.U32 R4, RZ, RZ, R13 ;  /* 0x000000ffff041224 */ /* 0x000fe200078e000d */
[----:B------:R-:W-:Y:S01]  /*0530*/  @P0 MOV R4, R14 ;  /* 0x0000000e00040202 */ /* 0x000fe20000000f00 */
[----:B------:R-:W-:-:S02]  /*0540*/  @P1 IMAD.MOV.U32 R5, RZ, RZ, R12 ;  /* 0x000000ffff051224 */ /* 0x000fc400078e000c */
[----:B------:R-:W-:Y:S02]  /*0550*/  @P0 IMAD.MOV.U32 R5, RZ, RZ, R13 ;  /* 0x000000ffff050224 */ /* 0x000fe400078e000d */
[----:B------:R-:W-:Y:S02]  /*0560*/  @P3 IMAD.MOV.U32 R4, RZ, RZ, R15 ;  /* 0x000000ffff043224 */ /* 0x000fe400078e000f */
[----:B------:R-:W-:Y:S02]  /*0570*/  @P5 IMAD.MOV.U32 R4, RZ, RZ, R11 ;  /* 0x000000ffff045224 */ /* 0x000fe400078e000b */
[----:B------:R-:W-:Y:S02]  /*0580*/  @P3 IMAD.MOV.U32 R5, RZ, RZ, R14 ;  /* 0x000000ffff053224 */ /* 0x000fe400078e000e */
[----:B------:R-:W-:Y:S01]  /*0590*/  @P5 IMAD.MOV.U32 R5, RZ, RZ, R15 ;  /* 0x000000ffff055224 */ /* 0x000fe200078e000f */
[----:B------:R-:W-:Y:S01]  /*05a0*/  @P4 MOV R5, R11 ;  /* 0x0000000b00054202 */ /* 0x000fe20000000f00 */
[----:B------:R-:W-:Y:S01]  /*05b0*/  IMAD.MOV.U32 R8, RZ, RZ, R4 ;  /* 0x000000ffff087224 */ /* 0x000fe200078e0004 */
[----:B------:R-:W-:Y:S06]  /*05c0*/  @!P6 BRA `(.L_x_6) ;  /* 0x00000000002ce947 */ /* 0x000fec0003800000 */
[----:B------:R-:W-:Y:S01]  /*05d0*/  @P2 IMAD.MOV.U32 R4, RZ, RZ, R9 ;  /* 0x000000ffff042224 */ /* 0x000fe200078e0009 */
[----:B------:R-:W-:Y:S01]  /*05e0*/  LOP3.LUT R3, R3, 0x1f, RZ, 0xc0, !PT ;  /* 0x0000001f03037812 */ /* 0x000fe200078ec0ff */
[----:B------:R-:W-:Y:S02]  /*05f0*/  @P1 IMAD.MOV.U32 R4, RZ, RZ, R10 ;  /* 0x000000ffff041224 */ /* 0x000fe400078e000a */
[----:B------:R-:W-:Y:S01]  /*0600*/  @P0 IMAD.MOV.U32 R4, RZ, RZ, R12 ;  /* 0x000000ffff040224 */ /* 0x000fe200078e000c */
[----:B------:R-:W-:Y:S02]  /*0610*/  ISETP.EQ.AND P0, PT, R6, 0x8, PT ;  /* 0x000000080600780c */ /* 0x000fe40003f02270 */
[----:B------:R-:W-:Y:S01]  /*0620*/  @P3 MOV R4, R13 ;  /* 0x0000000d00043202 */ /* 0x000fe20000000f00 */
[----:B------:R-:W-:Y:S01]  /*0630*/  @P5 IMAD.MOV.U32 R4, RZ, RZ, R14 ;  /* 0x000000ffff045224 */ /* 0x000fe200078e000e */
[----:B------:R-:W-:Y:S01]  /*0640*/  SHF.L.W.U32.HI R8, R5, R3, R8 ;  /* 0x0000000305087219 */ /* 0x000fe20000010e08 */
[----:B------:R-:W-:-:S08]  /*0650*/  @P4 IMAD.MOV.U32 R4, RZ, RZ, R15 ;  /* 0x000000ffff044224 */ /* 0x000fd000078e000f */
[----:B------:R-:W-:-:S05]  /*0660*/  @P0 IMAD.MOV.U32 R4, RZ, RZ, R11 ;  /* 0x000000ffff040224 */ /* 0x000fca00078e000b */
[----:B------:R-:W-:-:S07]  /*0670*/  SHF.L.W.U32.HI R5, R4, R3, R5 ;  /* 0x0000000304057219 */ /* 0x000fce0000010e05 */
.L_x_6:
[----:B------:R-:W-:Y:S05]  /*0680*/  BSYNC.RECONVERGENT B1 ;  /* 0x0000000000017941 */ /* 0x000fea0003800200 */
.L_x_5:
[C---:B------:R-:W-:Y:S01]  /*0690*/  SHF.L.W.U32.HI R9, R5.reuse, 0x2, R8 ;  /* 0x0000000205097819 */ /* 0x040fe20000010e08 */
[----:B------:R-:W-:Y:S01]  /*06a0*/  IMAD.SHL.U32 R5, R5, 0x4, RZ ;  /* 0x0000000405057824 */ /* 0x000fe200078e00ff */
[----:B------:R-:W-:Y:S01]  /*06b0*/  UMOV UR4, 0x54442d19 ;  /* 0x54442d1900047882 */ /* 0x000fe20000000000 */
[----:B------:R-:W-:Y:S01]  /*06c0*/  UMOV UR5, 0x3bf921fb ;  /* 0x3bf921fb00057882 */ /* 0x000fe20000000000 */
[----:B------:R-:W-:Y:S02]  /*06d0*/  SHF.R.S32.HI R4, RZ, 0x1f, R9 ;  /* 0x0000001fff047819 */ /* 0x000fe40000011409 */
[----:B------:R-:W-:Y:S02]  /*06e0*/  ISETP.GE.AND P0, PT, R0, RZ, PT ;  /* 0x000000ff0000720c */ /* 0x000fe40003f06270 */
[C---:B------:R-:W-:Y:S02]  /*06f0*/  LOP3.LUT R6, R4.reuse, R5, RZ, 0x3c, !PT ;  /* 0x0000000504067212 */ /* 0x040fe400078e3cff */
[----:B------:R-:W-:-:S02]  /*0700*/  LOP3.LUT R7, R4, R9, RZ, 0x3c, !PT ;  /* 0x0000000904077212 */ /* 0x000fc400078e3cff */
[----:B------:R-:W-:Y:S02]  /*0710*/  SHF.R.U32.HI R3, RZ, 0x1e, R8 ;  /* 0x0000001eff037819 */ /* 0x000fe40000011608 */
[----:B------:R-:W0:Y:S01]  /*0720*/  I2F.F64.S64 R4, R6 ;  /* 0x0000000600047312 */ /* 0x000e220000301c00 */
[C---:B------:R-:W-:Y:S02]  /*0730*/  LOP3.LUT R0, R9.reuse, R0, RZ, 0x3c, !PT ;  /* 0x0000000009007212 */ /* 0x040fe400078e3cff */
[----:B------:R-:W-:Y:S02]  /*0740*/  LEA.HI R3, R9, R3, RZ, 0x1 ;  /* 0x0000000309037211 */ /* 0x000fe400078f08ff */
[----:B------:R-:W-:Y:S02]  /*0750*/  ISETP.GE.AND P1, PT, R0, RZ, PT ;  /* 0x000000ff0000720c */ /* 0x000fe40003f26270 */
[----:B------:R-:W-:-:S05]  /*0760*/  IADD3 R0, PT, PT, -R3, RZ, RZ ;  /* 0x000000ff03007210 */ /* 0x000fca0007ffe1ff */
[----:B------:R-:W-:Y:S01]  /*0770*/  @!P0 IMAD.MOV.U32 R3, RZ, RZ, R0 ;  /* 0x000000ffff038224 */ /* 0x000fe200078e0000 */
[----:B0-----:R-:W-:-:S10]  /*0780*/  DMUL R4, R4, UR4 ;  /* 0x0000000404047c28 */ /* 0x001fd40008000000 */
[----:B------:R-:W0:Y:S02]  /*0790*/  F2F.F32.F64 R4, R4 ;  /* 0x0000000400047310 */ /* 0x000e240000301000 */
[----:B0-----:R-:W-:-:S07]  /*07a0*/  FSEL R6, -R4, R4, !P1 ;  /* 0x0000000404067208 */ /* 0x001fce0004800100 */
.L_x_3:
[----:B------:R-:W-:Y:S05]  /*07b0*/  BSYNC.RECONVERGENT B0 ;  /* 0x0000000000007941 */ /* 0x000fea0003800200 */
.L_x_2:
[----:B------:R-:W-:Y:S01]  /*07c0*/  LOP3.LUT R8, R3, 0x1, RZ, 0xc0, !PT ;  /* 0x0000000103087812 */ /* 0x000fe200078ec0ff */
[----:B------:R-:W-:Y:S02]  /*07d0*/  IMAD.MOV.U32 R0, RZ, RZ, 0x37cbac00 ;  /* 0x37cbac00ff007424 */ /* 0x000fe400078e00ff */
[----:B------:R-:W-:Y:S01]  /*07e0*/  FMUL R7, R6, R6 ;  /* 0x0000000606077220 */ /* 0x000fe20000400000 */
[----:B------:R-:W0:Y:S01]  /*07f0*/  LDC.64 R4, c[0x0][0x388] ;  /* 0x0000e200ff047b82 */ /* 0x000e220000000a00 */
[----:B------:R-:W-:Y:S01]  /*0800*/  ISETP.NE.U32.AND P0, PT, R8, 0x1, PT ;  /* 0x000000010800780c */ /* 0x000fe20003f05070 */
[----:B------:R-:W-:Y:S02]  /*0810*/  IMAD.MOV.U32 R8, RZ, RZ, 0x3d2aaabb ;  /* 0x3d2aaabbff087424 */ /* 0x000fe400078e00ff */
[----:B------:R-:W-:Y:S01]  /*0820*/  FFMA R0, R7, R0, -0.0013887860113754868507 ;  /* 0xbab607ed07007423 */ /* 0x000fe20000000000 */
[----:B------:R-:W-:Y:S01]  /*0830*/  IMAD.MOV.U32 R9, RZ, RZ, 0x3effffff ;  /* 0x3effffffff097424 */ /* 0x000fe200078e00ff */
[----:B------:R-:W-:-:S02]  /*0840*/  LOP3.LUT P1, RZ, R3, 0x2, RZ, 0xc0, !PT ;  /* 0x0000000203ff7812 */ /* 0x000fc4000782c0ff */
[----:B------:R-:W-:Y:S02]  /*0850*/  FSEL R8, R8, 0.0083327032625675201416, !P0 ;  /* 0x3c0885e408087808 */ /* 0x000fe40004000000 */
[----:B------:R-:W-:Y:S02]  /*0860*/  FSEL R0, R0, -0.00019574658654164522886, !P0 ;  /* 0xb94d415300007808 */ /* 0x000fe40004000000 */
[----:B------:R-:W-:-:S03]  /*0870*/  FSEL R3, -R9, -0.16666662693023681641, !P0 ;  /* 0xbe2aaaa809037808 */ /* 0x000fc60004000100 */
[----:B------:R-:W-:Y:S01]  /*0880*/  FFMA R8, R7, R0, R8 ;  /* 0x0000000007087223 */ /* 0x000fe20000000008 */
[----:B------:R-:W-:-:S03]  /*0890*/  FSEL R0, R6, 1, P0 ;  /* 0x3f80000006007808 */ /* 0x000fc60000000000 */
[C---:B------:R-:W-:Y:S02]  /*08a0*/  FFMA R3, R7.reuse, R8, R3 ;  /* 0x0000000807037223 */ /* 0x040fe40000000003 */
[----:B------:R-:W-:-:S04]  /*08b0*/  FFMA R7, R7, R0, RZ ;  /* 0x0000000007077223 */ /* 0x000fc800000000ff */
[----:B------:R-:W-:Y:S01]  /*08c0*/  FFMA R3, R7, R3, R0 ;  /* 0x0000000307037223 */ /* 0x000fe20000000000 */
[----:B0-----:R-:W-:-:S04]  /*08d0*/  IMAD.WIDE R4, R2, 0x4, R4 ;  /* 0x0000000402047825 */ /* 0x001fc800078e0204 */
[----:B------:R-:W-:-:S05]  /*08e0*/  @P1 FADD R3, RZ, -R3 ;  /* 0x80000003ff031221 */ /* 0x000fca0000000000 */
[----:B------:R-:W-:Y:S01]  /*08f0*/  STG.E desc[UR6][R4.64], R3 ;  /* 0x0000000304007986 */ /* 0x000fe2000c101906 */
[----:B------:R-:W-:Y:S05]  /*0900*/  EXIT ;  /* 0x000000000000794d */ /* 0x000fea0003800000 */
.L_x_1:
[----:B------:R-:W-:Y:S02]  /*0910*/  ISETP.GT.AND P0, PT, R3, 0xf, PT ;  /* 0x0000000f0300780c */ /* 0x000fe40003f04270 */
[----:B------:R-:W-:-:S04]  /*0920*/  LOP3.LUT R4, R2, 0x80000003, RZ, 0xc0, !PT ;  /* 0x8000000302047812 */ /* 0x000fc800078ec0ff */
[----:B------:R-:W-:-:S13]  /*0930*/  ISETP.NE.OR P1, PT, R4, 0x1, P0 ;  /* 0x000000010400780c */ /* 0x000fda0000725670 */
[----:B------:R-:W-:Y:S05]  /*0940*/  @P1 BRA `(.L_x_7) ;  /* 0x0000000800181947 */ /* 0x000fea0003800000 */
[----:B------:R-:W0:Y:S02]  /*0950*/  LDC.64 R4, c[0x0][0x380] ;  /* 0x0000e000ff047b82 */ /* 0x000e240000000a00 */
[----:B0-----:R-:W-:-:S05]  /*0960*/  IMAD.WIDE.U32 R4, R2, 0x4, R4 ;  /* 0x0000000402047825 */ /* 0x001fca00078e0004 */
        /* <DEDUP_REMOVED lines=12> */
[----:B------:R-:W-:Y:S01]  /*0a30*/  @!P0 MOV R3, RZ ;  /* 0x000000ff00038202 */ /* 0x000fe20000000f00 */
[----:B------:R-:W-:Y:S06]  /*0a40*/  @!P0 BRA `(.L_x_9) ;  /* 0x00000004006c8947 */ /* 0x000fec0003800000 */
[----:B------:R-:W-:Y:S01]  /*0a50*/  IMAD.SHL.U32 R3, R0, 0x100, RZ ;  /* 0x0000010000037824 */ /* 0x000fe200078e00ff */
[----:B------:R-:W-:Y:S01]  /*0a60*/  CS2R R8, SRZ ;  /* 0x0000000000087805 */ /* 0x000fe2000001ff00 */
[----:B------:R-:W0:Y:S03]  /*0a70*/  LDCU.64 UR8, c[0x4][URZ] ;  /* 0x01000000ff0877ac */ /* 0x000e260008000a00 */
[----:B------:R-:W-:Y:S01]  /*0a80*/  LOP3.LUT R3, R3, 0x80000000, RZ, 0xfc, !PT ;  /* 0x8000000003037812 */ /* 0x000fe200078efcff */
[----:B------:R-:W-:Y:S01]  /*0a90*/  UMOV UR5, URZ ;  /* 0x000000ff00057c82 */ /* 0x000fe20008000000 */
[----:B------:R-:W-:-:S05]  /*0aa0*/  UMOV UR4, URZ ;  /* 0x000000ff00047c82 */ /* 0x000fca0008000000 */
.L_x_10:
        /* <DEDUP_REMOVED lines=12> */
[C---:B------:R-:W-:Y:S02]  /*0b70*/  ISETP.EQ.AND P5, PT, R8.reuse, 0x14, PT ;  /* 0x000000140800780c */ /* 0x040fe40003fa2270 */
[----:B------:R-:W-:Y:S01]  /*0b80*/  IADD3 R8, PT, PT, R8, 0x4, RZ ;  /* 0x0000000408087810 */ /* 0x000fe20007ffe0ff */
        /* <DEDUP_REMOVED lines=13> */
[----:B------:R-:W-:-:S03]  /*0c60*/  LOP3.LUT P6, RZ, R3, 0x1f, RZ, 0xc0, !PT ;  /* 0x0000001f03ff7812 */ /* 0x000fc600078cc0ff */
[----:B------:R-:W-:-:S05]  /*0c70*/  VIADD R4, R4, 0xffffff80 ;  /* 0xffffff8004047836 */ /* 0x000fca0000000000 */
        /* <DEDUP_REMOVED lines=10> */
[----:B------:R-:W-:Y:S01]  /*0d20*/  @P4 IMAD.MOV.U32 R5, RZ, RZ, R10 ;  /* 0x000000ffff054224 */ /* 0x000fe200078e000a */
[----:B------:R-:W-:Y:S01]  /*0d30*/  @P4 MOV R4, R11 ;  /* 0x0000000b00044202 */ /* 0x000fe20000000f00 */
[----:B------:R-:W-:Y:S01]  /*0d40*/  @P2 IMAD.MOV.U32 R4, RZ, RZ, R12 ;  /* 0x000000ffff042224 */ /* 0x000fe200078e000c */
[----:B------:R-:W-:Y:S01]  /*0d50*/  ISETP.EQ.AND P4, PT, R6, 0x4, PT ;  /* 0x000000040600780c */ /* 0x000fe20003f82270 */
[----:B------:R-:W-:Y:S02]  /*0d60*/  @P1 IMAD.MOV.U32 R4, RZ, RZ, R13 ;  /* 0x000000ffff041224 */ /* 0x000fe400078e000d */
[----:B------:R-:W-:Y:S02]  /*0d70*/  @P0 IMAD.MOV.U32 R4, RZ, RZ, R14 ;  /* 0x000000ffff040224 */ /* 0x000fe400078e000e */
[----:B------:R-:W-:-:S02]  /*0d80*/  @P2 IMAD.MOV.U32 R5, RZ, RZ, R11 ;  /* 0x000000ffff052224 */ /* 0x000fc400078e000b */
[----:B------:R-:W-:Y:S01]  /*0d90*/  @P1 IMAD.MOV.U32 R5, RZ, RZ, R12 ;  /* 0x000000ffff051224 */ /* 0x000fe200078e000c */
[----:B------:R-:W-:Y:S01]  /*0da0*/  @P0 MOV R5, R13 ;  /* 0x0000000d00050202 */ /* 0x000fe20000000f00 */
[--C-:B------:R-:W-:Y:S01]  /*0db0*/  @P3 IMAD.MOV.U32 R4, RZ, RZ, R15.reuse ;  /* 0x000000ffff043224 */ /* 0x100fe200078e000f */
[----:B------:R-:W-:Y:S01]  /*0dc0*/  @P5 MOV R4, R9 ;  /* 0x0000000900045202 */ /* 0x000fe20000000f00 */
[----:B------:R-:W-:Y:S02]  /*0dd0*/  @P3 IMAD.MOV.U32 R5, RZ, RZ, R14 ;  /* 0x000000ffff053224 */ /* 0x000fe400078e000e */
[----:B------:R-:W-:Y:S02]  /*0de0*/  @P5 IMAD.MOV.U32 R5, RZ, RZ, R15 ;  /* 0x000000ffff055224 */ /* 0x000fe400078e000f */
[----:B------:R-:W-:Y:S02]  /*0df0*/  @P4 IMAD.MOV.U32 R5, RZ, RZ, R9 ;  /* 0x000000ffff054224 */ /* 0x000fe400078e0009 */
[----:B------:R-:W-:Y:S01]  /*0e00*/  IMAD.MOV.U32 R8, RZ, RZ, R4 ;  /* 0x000000ffff087224 */ /* 0x000fe200078e0004 */
[----:B------:R-:W-:Y:S06]  /*0e10*/  @!P6 BRA `(.L_x_12) ;  /* 0x00000000002ce947 */ /* 0x000fec0003800000 */
[----:B------:R-:W-:Y:S01]  /*0e20*/  @P2 IMAD.MOV.U32 R4, RZ, RZ, R10 ;  /* 0x000000ffff042224 */ /* 0x000fe200078e000a */
[----:B------:R-:W-:Y:S01]  /*0e30*/  LOP3.LUT R3, R3, 0x1f, RZ, 0xc0, !PT ;  /* 0x0000001f03037812 */ /* 0x000fe200078ec0ff */
[----:B------:R-:W-:Y:S01]  /*0e40*/  @P1 IMAD.MOV.U32 R4, RZ, RZ, R11 ;  /* 0x000000ffff041224 */ /* 0x000fe200078e000b */
[----:B------:R-:W-:Y:S01]  /*0e50*/  @P0 MOV R4, R12 ;  /* 0x0000000c00040202 */ /* 0x000fe20000000f00 */
[----:B------:R-:W-:Y:S01]  /*0e60*/  @P3 IMAD.MOV.U32 R4, RZ, RZ, R13 ;  /* 0x000000ffff043224 */ /* 0x000fe200078e000d */
[----:B------:R-:W-:Y:S01]  /*0e70*/  ISETP.EQ.AND P0, PT, R6, 0x8, PT ;  /* 0x000000080600780c */ /* 0x000fe20003f02270 */
[----:B------:R-:W-:Y:S01]  /*0e80*/  @P5 IMAD.MOV.U32 R4, RZ, RZ, R14 ;  /* 0x000000ffff045224 */ /* 0x000fe200078e000e */
[----:B------:R-:W-:Y:S01]  /*0e90*/  SHF.L.W.U32.HI R8, R5, R3, R8 ;  /* 0x0000000305087219 */ /* 0x000fe20000010e08 */
[----:B------:R-:W-:-:S10]  /*0ea0*/  @P4 IMAD.MOV.U32 R4, RZ, RZ, R15 ;  /* 0x000000ffff044224 */ /* 0x000fd400078e000f */
[----:B------:R-:W-:-:S05]  /*0eb0*/  @P0 IMAD.MOV.U32 R4, RZ, RZ, R9 ;  /* 0x000000ffff040224 */ /* 0x000fca00078e0009 */
[----:B------:R-:W-:-:S07]  /*0ec0*/  SHF.L.W.U32.HI R5, R4, R3, R5 ;  /* 0x0000000304057219 */ /* 0x000fce0000010e05 */
.L_x_12:
[----:B------:R-:W-:Y:S05]  /*0ed0*/  BSYNC.RECONVERGENT B1 ;  /* 0x0000000000017941 */ /* 0x000fea0003800200 */
.L_x_11:
[C---:B------:R-:W-:Y:S01]  /*0ee0*/  SHF.L.W.U32.HI R9, R5.reuse, 0x2, R8 ;  /* 0x0000000205097819 */ /* 0x040fe20000010e08 */
[----:B------:R-:W-:Y:S01]  /*0ef0*/  UMOV UR4, 0x54442d19 ;  /* 0x54442d1900047882 */ /* 0x000fe20000000000 */
[----:B------:R-:W-:Y:S01]  /*0f00*/  SHF.L.U32 R5, R5, 0x2, RZ ;  /* 0x0000000205057819 */ /* 0x000fe200000006ff */
        /* <DEDUP_REMOVED lines=9> */
[----:B------:R-:W-:-:S03]  /*0fa0*/  ISETP.GE.AND P1, PT, R0, RZ, PT ;  /* 0x000000ff0000720c */ /* 0x000fc60003f26270 */
[----:B------:R-:W-:-:S04]  /*0fb0*/  IMAD.MOV R0, RZ, RZ, -R3 ;  /* 0x000000ffff007224 */ /* 0x000fc800078e0a03 */
[----:B------:R-:W-:Y:S01]  /*0fc0*/  @!P0 IMAD.MOV.U32 R3, RZ, RZ, R0 ;  /* 0x000000ffff038224 */ /* 0x000fe200078e0000 */
[----:B0-----:R-:W-:-:S10]  /*0fd0*/  DMUL R4, R4, UR4 ;  /* 0x0000000404047c28 */ /* 0x001fd40008000000 */
[----:B------:R-:W0:Y:S02]  /*0fe0*/  F2F.F32.F64 R4, R4 ;  /* 0x0000000400047310 */ /* 0x000e240000301000 */
[----:B0-----:R-:W-:-:S07]  /*0ff0*/  FSEL R6, -R4, R4, !P1 ;  /* 0x0000000404067208 */ /* 0x001fce0004800100 */
.L_x_9:
[----:B------:R-:W-:Y:S05]  /*1000*/  BSYNC.RECONVERGENT B0 ;  /* 0x0000000000007941 */ /* 0x000fea0003800200 */
.L_x_8:
[----:B------:R-:W-:Y:S02]  /*1010*/  IMAD.MOV.U32 R0, RZ, RZ, 0x37cbac00 ;  /* 0x37cbac00ff007424 */ /* 0x000fe400078e00ff */
[----:B------:R-:W-:Y:S01]  /*1020*/  FMUL R7, R6, R6 ;  /* 0x0000000606077220 */ /* 0x000fe20000400000 */
[C---:B------:R-:W-:Y:S01]  /*1030*/  LOP3.LUT R4, R3.reuse, 0x1, RZ, 0xc0, !PT ;  /* 0x0000000103047812 */ /* 0x040fe200078ec0ff */
[----:B------:R-:W-:Y:S01]  /*1040*/  IMAD.MOV.U32 R8, RZ, RZ, 0x3c0885e4 ;  /* 0x3c0885e4ff087424 */ /* 0x000fe200078e00ff */
[----:B------:R-:W-:Y:S01]  /*1050*/  IADD3 R3, PT, PT, R3, 0x1, RZ ;  /* 0x0000000103037810 */ /* 0x000fe20007ffe0ff */
[----:B------:R-:W-:Y:S01]  /*1060*/  FFMA R0, R7, R0, -0.0013887860113754868507 ;  /* 0xbab607ed07007423 */ /* 0x000fe20000000000 */
[----:B------:R-:W-:Y:S01]  /*1070*/  ISETP.NE.U32.AND P0, PT, R4, 0x1, PT ;  /* 0x000000010400780c */ /* 0x000fe20003f05070 */
[----:B------:R-:W-:Y:S01]  /*1080*/  IMAD.MOV.U32 R9, RZ, RZ, 0x3e2aaaa8 ;  /* 0x3e2aaaa8ff097424 */ /* 0x000fe200078e00ff */
[----:B------:R-:W-:Y:S01]  /*1090*/  LOP3.LUT P1, RZ, R3, 0x2, RZ, 0xc0, !PT ;  /* 0x0000000203ff7812 */ /* 0x000fe2000782c0ff */
[----:B------:R-:W0:Y:S01]  /*10a0*/  LDC.64 R4, c[0x0][0x388] ;  /* 0x0000e200ff047b82 */ /* 0x000e220000000a00 */
[----:B------:R-:W-:-:S02]  /*10b0*/  FSEL R0, R0, -0.00019574658654164522886, P0 ;  /* 0xb94d415300007808 */ /* 0x000fc40000000000 */
[----:B------:R-:W-:Y:S02]  /*10c0*/  FSEL R8, R8, 0.041666727513074874878, !P0 ;  /* 0x3d2aaabb08087808 */ /* 0x000fe40004000000 */
[----:B------:R-:W-:-:S03]  /*10d0*/  FSEL R3, -R9, -0.4999999701976776123, !P0 ;  /* 0xbeffffff09037808 */ /* 0x000fc60004000100 */
[----:B------:R-:W-:Y:S01]  /*10e0*/  FFMA R8, R7, R0, R8 ;  /* 0x0000000007087223 */ /* 0x000fe20000000008 */
[----:B------:R-:W-:-:S03]  /*10f0*/  FSEL R0, R6, 1, !P0 ;  /* 0x3f80000006007808 */ /* 0x000fc60004000000 */
[C---:B------:R-:W-:Y:S02]  /*1100*/  FFMA R3, R7.reuse, R8, R3 ;  /* 0x0000000807037223 */ /* 0x040fe40000000003 */
[----:B------:R-:W-:-:S04]  /*1110*/  FFMA R7, R7, R0, RZ ;  /* 0x0000000007077223 */ /* 0x000fc800000000ff */
[----:B------:R-:W-:-:S04]  /*1120*/  FFMA R7, R7, R3, R0 ;  /* 0x0000000307077223 */ /* 0x000fc80000000000 */
[----:B------:R-:W-:Y:S01]  /*1130*/  @P1 FADD R7, RZ, -R7 ;  /* 0x80000007ff071221 */ /* 0x000fe20000000000 */
[----:B0-----:R-:W-:-:S04]  /*1140*/  IMAD.WIDE.U32 R2, R2, 0x4, R4 ;  /* 0x0000000402027825 */ /* 0x001fc800078e0004 */
[----:B------:R-:W-:Y:S01]  /*1150*/  FSETP.GT.AND P0, PT, R7, 0.5, PT ;  /* 0x3f0000000700780b */ /* 0x000fe20003f04000 */
[----:B------:R0:W-:-:S12]  /*1160*/  STG.E desc[UR6][R2.64], R7 ;  /* 0x0000000702007986 */ /* 0x0001d8000c101906 */
[----:B------:R-:W-:Y:S05]  /*1170*/  @!P0 EXIT ;  /* 0x000000000000894d */ /* 0x000fea0003800000 */
[----:B0-----:R-:W0:Y:S02]  /*1180*/  LDC.64 R2, c[0x0][0x390] ;  /* 0x0000e400ff027b82 */ /* 0x001e240000000a00 */
[----:B0-----:R-:W-:Y:S01]  /*1190*/  REDG.E.ADD.F32.FTZ.RN.STRONG.GPU desc[UR6][R2.64], R7 ;  /* 0x00000007020079a6 */ /* 0x001fe2000c12f306 */
[----:B------:R-:W-:Y:S05]  /*11a0*/  EXIT ;  /* 0x000000000000794d */ /* 0x000fea0003800000 */
.L_x_7:
[----:B------:R-:W-:-:S13]  /*11b0*/  ISETP.NE.OR P1, PT, R4, 0x2, P0 ;  /* 0x000000020400780c */ /* 0x000fda0000725670 */
[----:B------:R-:W-:Y:S05]  /*11c0*/  @P1 BRA `(.L_x_13) ;  /* 0x0000000000841947 */ /* 0x000fea0003800000 */
[----:B------:R-:W0:Y:S02]  /*11d0*/  LDC.64 R4, c[0x0][0x380] ;  /* 0x0000e000ff047b82 */ /* 0x000e240000000a00 */
[----:B0-----:R-:W-:-:S05]  /*11e0*/  IMAD.WIDE.U32 R4, R2, 0x4, R4 ;  /* 0x0000000402047825 */ /* 0x001fca00078e0004 */
[----:B------:R0:W2:Y:S01]  /*11f0*/  LDG.E R0, desc[UR6][R4.64] ;  /* 0x0000000604007981 */ /* 0x0000a2000c1e1900 */
[----:B------:R-:W-:Y:S01]  /*1200*/  IMAD.MOV.U32 R9, RZ, RZ, 0x3e055027 ;  /* 0x3e055027ff097424 */ /* 0x000fe200078e00ff */
[----:B0-----:R-:W0:Y:S02]  /*1210*/  LDC.64 R4, c[0x0][0x388] ;  /* 0x0000e200ff047b82 */ /* 0x001e240000000a00 */
[----:B0-----:R-:W-:Y:S01]  /*1220*/  IMAD.WIDE.U32 R4, R2, 0x4, R4 ;  /* 0x0000000402047825 */ /* 0x001fe200078e0004 */
[----:B--2---:R-:W-:-:S13]  /*1230*/  FSETP.GEU.AND P0, PT, R0, 1.175494350822287508e-38, PT ;  /* 0x008000000000780b */ /* 0x004fda0003f0e000 */
[----:B------:R-:W-:-:S04]  /*1240*/  @!P0 FMUL R0, R0, 8388608 ;  /* 0x4b00000000008820 */ /* 0x000fc80000400000 */
[----:B------:R-:W-:-:S05]  /*1250*/  VIADD R3, R0, 0xc0d55555 ;  /* 0xc0d5555500037836 */ /* 0x000fca0000000000 */
[----:B------:R-:W-:-:S04]  /*1260*/  LOP3.LUT R7, R3, 0xff800000, RZ, 0xc0, !PT ;  /* 0xff80000003077812 */ /* 0x000fc800078ec0ff */
[----:B------:R-:W-:Y:S01]  /*1270*/  I2FP.F32.S32 R6, R7 ;  /* 0x0000000700067245 */ /* 0x000fe20000201400 */
[----:B------:R-:W-:Y:S01]  /*1280*/  IMAD.IADD R3, R0, 0x1, -R7 ;  /* 0x0000000100037824 */ /* 0x000fe200078e0a07 */
[----:B------:R-:W-:-:S03]  /*1290*/  MOV R7, 0x7f800000 ;  /* 0x7f80000000077802 */ /* 0x000fc60000000f00 */
[----:B------:R-:W-:-:S04]  /*12a0*/  FADD R8, R3, -1 ;  /* 0xbf80000003087421 */ /* 0x000fc80000000000 */
[----:B------:R-:W-:-:S04]  /*12b0*/  FFMA R3, R8, -R9, 0.14084610342979431152 ;  /* 0x3e1039f608037423 */ /* 0x000fc80000000809 */
[----:B------:R-:W-:-:S04]  /*12c0*/  FFMA R3, R8, R3, -0.12148627638816833496 ;  /* 0xbdf8cdcc08037423 */ /* 0x000fc80000000003 */
[----:B------:R-:W-:-:S04]  /*12d0*/  FFMA R3, R8, R3, 0.13980610668659210205 ;  /* 0x3e0f295508037423 */ /* 0x000fc80000000003 */
[----:B------:R-:W-:-:S04]  /*12e0*/  FFMA R3, R8, R3, -0.16684235632419586182 ;  /* 0xbe2ad8b908037423 */ /* 0x000fc80000000003 */
[----:B------:R-:W-:-:S04]  /*12f0*/  FFMA R3, R8, R3, 0.20012299716472625732 ;  /* 0x3e4ced0b08037423 */ /* 0x000fc80000000003 */
[----:B------:R-:W-:-:S04]  /*1300*/  FFMA R3, R8, R3, -0.24999669194221496582 ;  /* 0xbe7fff2208037423 */ /* 0x000fc80000000003 */
[----:B------:R-:W-:-:S04]  /*1310*/  FFMA R3, R8, R3, 0.33333182334899902344 ;  /* 0x3eaaaa7808037423 */ /* 0x000fc80000000003 */
[----:B------:R-:W-:Y:S01]  /*1320*/  FFMA R9, R8, R3, -0.5 ;  /* 0xbf00000008097423 */ /* 0x000fe20000000003 */
[----:B------:R-:W-:Y:S02]  /*1330*/  FSEL R3, RZ, -23, P0 ;  /* 0xc1b80000ff037808 */ /* 0x000fe40000000000 */
[----:B------:R-:W-:Y:S01]  /*1340*/  ISETP.GT.U32.AND P0, PT, R0, 0x7f7fffff, PT ;  /* 0x7f7fffff0000780c */ /* 0x000fe20003f04070 */
[----:B------:R-:W-:Y:S02]  /*1350*/  FMUL R9, R8, R9 ;  /* 0x0000000908097220 */ /* 0x000fe40000400000 */
[----:B------:R-:W-:Y:S02]  /*1360*/  FFMA R3, R6, 1.1920928955078125e-07, R3 ;  /* 0x3400000006037823 */ /* 0x000fe40000000003 */
[----:B------:R-:W-:-:S04]  /*1370*/  FFMA R8, R8, R9, R8 ;  /* 0x0000000908087223 */ /* 0x000fc80000000008 */
[----:B------:R-:W-:-:S04]  /*1380*/  FFMA R3, R3, 0.69314718246459960938, R8 ;  /* 0x3f31721803037823 */ /* 0x000fc80000000008 */
[C---:B------:R-:W-:Y:S01]  /*1390*/  @P0 FFMA R3, R0.reuse, R7, +INF ;  /* 0x7f80000000030423 */ /* 0x040fe20000000007 */
[----:B------:R-:W-:-:S04]  /*13a0*/  FSETP.NEU.AND P0, PT, R0, RZ, PT ;  /* 0x000000ff0000720b */ /* 0x000fc80003f0d000 */
[----:B------:R-:W-:-:S05]  /*13b0*/  FSEL R3, R3, -INF , P0 ;  /* 0xff80000003037808 */ /* 0x000fca0000000000 */
[----:B------:R-:W-:Y:S01]  /*13c0*/  STG.E desc[UR6][R4.64], R3 ;  /* 0x0000000304007986 */ /* 0x000fe2000c101906 */
[----:B------:R-:W-:Y:S05]  /*13d0*/  EXIT ;  /* 0x000000000000794d */ /* 0x000fea0003800000 */
.L_x_13:
[----:B------:R-:W-:-:S13]  /*13e0*/  ISETP.NE.OR P0, PT, R4, 0x3, P0 ;  /* 0x000000030400780c */ /* 0x000fda0000705670 */
[----:B------:R-:W-:Y:S05]  /*13f0*/  @P0 BRA `(.L_x_14) ;  /* 0x0000000000440947 */ /* 0x000fea0003800000 */
[----:B------:R-:W0:Y:S02]  /*1400*/  LDC.64 R4, c[0x0][0x380] ;  /* 0x0000e000ff047b82 */ /* 0x000e240000000a00 */
[----:B0-----:R-:W-:-:S06]  /*1410*/  IMAD.WIDE.U32 R4, R2, 0x4, R4 ;  /* 0x0000000402047825 */ /* 0x001fcc00078e0004 */
[----:B------:R-:W2:Y:S01]  /*1420*/  LDG.E R4, desc[UR6][R4.64] ;  /* 0x0000000604047981 */ /* 0x000ea2000c1e1900 */
[----:B------:R-:W-:Y:S02]  /*1430*/  IMAD.MOV.U32 R3, RZ, RZ, 0x3bbb989d ;  /* 0x3bbb989dff037424 */ /* 0x000fe400078e00ff */
[----:B------:R-:W-:Y:S02]  /*1440*/  IMAD.MOV.U32 R7, RZ, RZ, 0x437c0000 ;  /* 0x437c0000ff077424 */ /* 0x000fe400078e00ff */
[----:B--2---:R-:W-:-:S04]  /*1450*/  FFMA.SAT R0, R4, R3, 0.5 ;  /* 0x3f00000004007423 */ /* 0x004fc80000002003 */
[----:B------:R-:W-:Y:S02]  /*1460*/  FFMA.RM R0, R0, R7, 12582913 ;  /* 0x4b40000100007423 */ /* 0x000fe40000004007 */
[----:B------:R-:W0:Y:S02]  /*1470*/  LDC.64 R6, c[0x0][0x388] ;  /* 0x0000e200ff067b82 */ /* 0x000e240000000a00 */
[C---:B------:R-:W-:Y:S01]  /*1480*/  FADD R3, R0.reuse, -12583039 ;  /* 0xcb40007f00037421 */ /* 0x040fe20000000000 */
[----:B------:R-:W-:-:S03]  /*1490*/  IMAD.SHL.U32 R0, R0, 0x800000, RZ ;  /* 0x0080000000007824 */ /* 0x000fc600078e00ff */
[----:B------:R-:W-:-:S04]  /*14a0*/  FFMA R3, R4, 1.4426950216293334961, -R3 ;  /* 0x3fb8aa3b04037823 */ /* 0x000fc80000000803 */
[----:B------:R-:W-:-:S06]  /*14b0*/  FFMA R3, R4, 1.925963033500011079e-08, R3 ;  /* 0x32a5706004037823 */ /* 0x000fcc0000000003 */
[----:B------:R-:W1:Y:S01]  /*14c0*/  MUFU.EX2 R3, R3 ;  /* 0x0000000300037308 */ /* 0x000e620000000800 */
[----:B0-----:R-:W-:-:S04]  /*14d0*/  IMAD.WIDE.U32 R6, R2, 0x4, R6 ;  /* 0x0000000402067825 */ /* 0x001fc800078e0006 */
[----:B-1----:R-:W-:-:S05]  /*14e0*/  FMUL R5, R0, R3 ;  /* 0x0000000300057220 */ /* 0x002fca0000400000 */
[----:B------:R-:W-:Y:S01]  /*14f0*/  STG.E desc[UR6][R6.64], R5 ;  /* 0x0000000506007986 */ /* 0x000fe2000c101906 */
[----:B------:R-:W-:Y:S05]  /*1500*/  EXIT ;  /* 0x000000000000794d */ /* 0x000fea0003800000 */
.L_x_14:
[----:B------:R-:W-:-:S04]  /*1510*/  ISETP.GE.AND P0, PT, R3, 0x10, PT ;  /* 0x000000100300780c */ /* 0x000fc80003f06270 */
[----:B------:R-:W-:-:S13]  /*1520*/  ISETP.NE.OR P1, PT, R0, RZ, !P0 ;  /* 0x000000ff0000720c */ /* 0x000fda0004725670 */
[----:B------:R-:W-:Y:S05]  /*1530*/  @P1 BRA `(.L_x_15) ;  /* 0x0000000c00ec1947 */ /* 0x000fea0003800000 */
[----:B------:R-:W0:Y:S02]  /*1540*/  LDC.64 R4, c[0x0][0x380] ;  /* 0x0000e000ff047b82 */ /* 0x000e240000000a00 */
[----:B0-----:R-:W-:-:S05]  /*1550*/  IMAD.WIDE R4, R2, 0x4, R4 ;  /* 0x0000000402047825 */ /* 0x001fca00078e0204 */
[----:B------:R-:W2:Y:S01]  /*1560*/  LDG.E R0, desc[UR6][R4.64] ;  /* 0x0000000604007981 */ /* 0x000ea2000c1e1900 */
[----:B------:R-:W-:Y:S01]  /*1570*/  BSSY.RECONVERGENT B0, `(.L_x_16) ;  /* 0x0000069000007945 */ /* 0x000fe20003800200 */
[C---:B--2---:R-:W-:Y:S01]  /*1580*/  FMUL R3, R0.reuse, 0.63661974668502807617 ;  /* 0x3f22f98300037820 */ /* 0x044fe20000400000 */
[----:B------:R-:W-:-:S03]  /*1590*/  FSETP.GE.AND P0, PT, |R0|, 105615, PT ;  /* 0x47ce47800000780b */ /* 0x000fc60003f06200 */
        /* <DEDUP_REMOVED lines=10> */
[----:B------:R-:W-:Y:S01]  /*1640*/  SHF.L.U32 R3, R0, 0x8, RZ ;  /* 0x0000000800037819 */ /* 0x000fe200000006ff */
[----:B------:R-:W-:Y:S01]  /*1650*/  IMAD.MOV.U32 R6, RZ, RZ, RZ ;  /* 0x000000ffff067224 */ /* 0x000fe200078e00ff */
[----:B------:R-:W0:Y:S01]  /*1660*/  LDCU.64 UR8, c[0x4][URZ] ;  /* 0x01000000ff0877ac */ /* 0x000e220008000a00 */
[----:B------:R-:W-:Y:S01]  /*1670*/  IMAD.MOV.U32 R12, RZ, RZ, RZ ;  /* 0x000000ffff0c7224 */ /* 0x000fe200078e00ff */
[----:B------:R-:W-:Y:S01]  /*1680*/  LOP3.LUT R7, R3, 0x80000000, RZ, 0xfc, !PT ;  /* 0x8000000003077812 */ /* 0x000fe200078efcff */
[----:B------:R-:W-:Y:S01]  /*1690*/  UMOV UR5, URZ ;  /* 0x000000ff00057c82 */ /* 0x000fe20008000000 */
[----:B------:R-:W-:-:S05]  /*16a0*/  UMOV UR4, URZ ;  /* 0x000000ff00047c82 */ /* 0x000fca0008000000 */
.L_x_18:
[----:B0-----:R-:W-:Y:S01]  /*16b0*/  IMAD.U32 R10, RZ, RZ, UR8 ;  /* 0x00000008ff0a7e24 */ /* 0x001fe2000f8e00ff */
[----:B------:R-:W-:-:S05]  /*16c0*/  MOV R11, UR9 ;  /* 0x00000009000b7c02 */ /* 0x000fca0008000f00 */
        /* <DEDUP_REMOVED lines=41> */
[----:B------:R-:W-:Y:S01]  /*1960*/  @P2 IMAD.MOV.U32 R9, RZ, RZ, R15 ;  /* 0x000000ffff092224 */ /* 0x000fe200078e000f */
[----:B------:R-:W-:Y:S01]  /*1970*/  @P1 MOV R8, R17 ;  /* 0x0000001100081202 */ /* 0x000fe20000000f00 */
[----:B------:R-:W-:Y:S02]  /*1980*/  @P0 IMAD.MOV.U32 R8, RZ, RZ, R18 ;  /* 0x000000ffff080224 */ /* 0x000fe400078e0012 */
[----:B------:R-:W-:-:S02]  /*1990*/  @P1 IMAD.MOV.U32 R9, RZ, RZ, R16 ;  /* 0x000000ffff091224 */ /* 0x000fc400078e0010 */
[----:B------:R-:W-:Y:S02]  /*19a0*/  @P0 IMAD.MOV.U32 R9, RZ, RZ, R17 ;  /* 0x000000ffff090224 */ /* 0x000fe400078e0011 */
[----:B------:R-:W-:Y:S01]  /*19b0*/  @P3 MOV R8, R14 ;  /* 0x0000000e00083202 */ /* 0x000fe20000000f00 */
[----:B------:R-:W-:Y:S02]  /*19c0*/  @P5 IMAD.MOV.U32 R8, RZ, RZ, R6 ;  /* 0x000000ffff085224 */ /* 0x000fe400078e0006 */
[----:B------:R-:W-:Y:S02]  /*19d0*/  @P3 IMAD.MOV.U32 R9, RZ, RZ, R18 ;  /* 0x000000ffff093224 */ /* 0x000fe400078e0012 */
[----:B------:R-:W-:Y:S01]  /*19e0*/  @P5 IMAD.MOV.U32 R9, RZ, RZ, R14 ;  /* 0x000000ffff095224 */ /* 0x000fe200078e000e */
[----:B------:R-:W-:Y:S01]  /*19f0*/  MOV R10, R8 ;  /* 0x00000008000a7202 */ /* 0x000fe20000000f00 */
[----:B------:R-:W-:Y:S01]  /*1a00*/  @P4 IMAD.MOV.U32 R9, RZ, RZ, R6 ;  /* 0x000000ffff094224 */ /* 0x000fe200078e0006 */
        /* <DEDUP_REMOVED lines=12> */
.L_x_20:
[----:B------:R-:W-:Y:S05]  /*1ad0*/  BSYNC.RECONVERGENT B1 ;  /* 0x0000000000017941 */ /* 0x000fea0003800200 */
.L_x_19:
        /* <DEDUP_REMOVED lines=18> */
.L_x_17:
[----:B------:R-:W-:Y:S05]  /*1c00*/  BSYNC.RECONVERGENT B0 ;  /* 0x0000000000007941 */ /* 0x000fea0003800200 */
.L_x_16:
[----:B------:R0:W2:Y:S01]  /*1c10*/  LDG.E R7, desc[UR6][R4.64+-0x40] ;  /* 0xffffc00604077981 */ /* 0x0000a2000c1e1900 */
[----:B------:R-:W-:Y:S02]  /*1c20*/  IMAD.MOV.U32 R8, RZ, RZ, 0x37cbac00 ;  /* 0x37cbac00ff087424 */ /* 0x000fe400078e00ff */
[----:B------:R-:W-:Y:S01]  /*1c30*/  FMUL R13, R11, R11 ;  /* 0x0000000b0b0d7220 */ /* 0x000fe20000400000 */
[----:B------:R-:W-:Y:S01]  /*1c40*/  LOP3.LUT R0, R10, 0x1, RZ, 0xc0, !PT ;  /* 0x000000010a007812 */ /* 0x000fe200078ec0ff */
[----:B------:R-:W-:Y:S01]  /*1c50*/  BSSY.RECONVERGENT B0, `(.L_x_21) ;  /* 0x0000076000007945 */ /* 0x000fe20003800200 */
[----:B------:R-:W-:Y:S01]  /*1c60*/  MOV R6, 0x3d2aaabb ;  /* 0x3d2aaabb00067802 */ /* 0x000fe20000000f00 */
[----:B------:R-:W-:Y:S01]  /*1c70*/  FFMA R12, R13, R8, -0.0013887860113754868507 ;  /* 0xbab607ed0d0c7423 */ /* 0x000fe20000000008 */
[----:B------:R-:W-:Y:S02]  /*1c80*/  ISETP.NE.U32.AND P0, PT, R0, 0x1, PT ;  /* 0x000000010000780c */ /* 0x000fe40003f05070 */
[----:B------:R-:W-:Y:S01]  /*1c90*/  LOP3.LUT P1, RZ, R10, 0x2, RZ, 0xc0, !PT ;  /* 0x000000020aff7812 */ /* 0x000fe2000782c0ff */
[----:B0-----:R-:W-:Y:S01]  /*1ca0*/  IMAD.MOV.U32 R5, RZ, RZ, 0x3effffff ;  /* 0x3effffffff057424 */ /* 0x001fe200078e00ff */
[----:B------:R-:W-:-:S02]  /*1cb0*/  FSEL R12, R12, -0.00019574658654164522886, !P0 ;  /* 0xb94d41530c0c7808 */ /* 0x000fc40004000000 */
[----:B------:R-:W-:Y:S02]  /*1cc0*/  FSEL R0, R6, 0.0083327032625675201416, !P0 ;  /* 0x3c0885e406007808 */ /* 0x000fe40004000000 */
[----:B------:R-:W-:-:S03]  /*1cd0*/  FSEL R4, -R5, -0.16666662693023681641, !P0 ;  /* 0xbe2aaaa805047808 */ /* 0x000fc60004000100 */
[----:B------:R-:W-:Y:S01]  /*1ce0*/  FFMA R12, R13, R12, R0 ;  /* 0x0000000c0d0c7223 */ /* 0x000fe20000000000 */
[----:B------:R-:W-:-:S03]  /*1cf0*/  FSEL R0, R11, 1, P0 ;  /* 0x3f8000000b007808 */ /* 0x000fc60000000000 */
[C---:B------:R-:W-:Y:S02]  /*1d00*/  FFMA R4, R13.reuse, R12, R4 ;  /* 0x0000000c0d047223 */ /* 0x040fe40000000004 */
[----:B------:R-:W-:-:S04]  /*1d10*/  FFMA R13, R13, R0, RZ ;  /* 0x000000000d0d7223 */ /* 0x000fc800000000ff */
[----:B------:R-:W-:-:S04]  /*1d20*/  FFMA R4, R13, R4, R0 ;  /* 0x000000040d047223 */ /* 0x000fc80000000000 */
[----:B------:R-:W-:Y:S01]  /*1d30*/  @P1 FADD R4, RZ, -R4 ;  /* 0x80000004ff041221 */ /* 0x000fe20000000000 */
        /* <DEDUP_REMOVED lines=19> */
.L_x_23:
        /* <DEDUP_REMOVED lines=18> */
[-C--:B------:R-:W-:Y:S01]  /*1f90*/  @P0 MOV R3, R12.reuse ;  /* 0x0000000c00030202 */ /* 0x080fe20000000f00 */
[--C-:B------:R-:W-:Y:S01]  /*1fa0*/  @P2 IMAD.MOV.U32 R16, RZ, RZ, R12.reuse ;  /* 0x000000ffff102224 */ /* 0x100fe200078e000c */
[----:B------:R-:W-:Y:S01]  /*1fb0*/  @P4 MOV R18, R12 ;  /* 0x0000000c00124202 */ /* 0x000fe20000000f00 */
        /* <DEDUP_REMOVED lines=8> */
[----:B------:R-:W-:-:S04]  /*2040*/  SHF.R.U32.HI R0, RZ, 0x5, R0 ;  /* 0x00000005ff007819 */ /* 0x000fc80000011600 */
[----:B------:R-:W-:-:S04]  /*2050*/  LEA R13, -R0, RZ, 0x2 ;  /* 0x000000ff000d7211 */ /* 0x000fc800078e11ff */
        /* <DEDUP_REMOVED lines=16> */
[--C-:B------:R-:W-:Y:S02]  /*2160*/  @P0 IMAD.MOV.U32 R0, RZ, RZ, R18.reuse ;  /* 0x000000ffff000224 */ /* 0x100fe400078e0012 */
[----:B------:R-:W-:Y:S01]  /*2170*/  @P3 IMAD.MOV.U32 R11, RZ, RZ, R18 ;  /* 0x000000ffff0b3224 */ /* 0x000fe200078e0012 */
[----:B------:R-:W-:Y:S01]  /*2180*/  @P5 MOV R11, R14 ;  /* 0x0000000e000b5202 */ /* 0x000fe20000000f00 */
[----:B------:R-:W-:Y:S02]  /*2190*/  @P3 IMAD.MOV.U32 R0, RZ, RZ, R14 ;  /* 0x000000ffff003224 */ /* 0x000fe400078e000e */
[--C-:B------:R-:W-:Y:S02]  /*21a0*/  @P5 IMAD.MOV.U32 R0, RZ, RZ, R9.reuse ;  /* 0x000000ffff005224 */ /* 0x100fe400078e0009 */
[----:B------:R-:W-:Y:S01]  /*21b0*/  @P4 IMAD.MOV.U32 R11, RZ, RZ, R9 ;  /* 0x000000ffff0b4224 */ /* 0x000fe200078e0009 */
[----:B------:R-:W-:Y:S06]  /*21c0*/  @!P6 BRA `(.L_x_25) ;  /* 0x00000000002ce947 */ /* 0x000fec0003800000 */
[----:B------:R-:W-:Y:S01]  /*21d0*/  @P2 IMAD.MOV.U32 R12, RZ, RZ, R3 ;  /* 0x000000ffff0c2224 */ /* 0x000fe200078e0003 */
[----:B------:R-:W-:Y:S01]  /*21e0*/  @P1 MOV R12, R15 ;  /* 0x0000000f000c1202 */ /* 0x000fe20000000f00 */
[----:B------:R-:W-:Y:S01]  /*21f0*/  @P0 IMAD.MOV.U32 R12, RZ, RZ, R16 ;  /* 0x000000ffff0c0224 */ /* 0x000fe200078e0010 */
[----:B------:R-:W-:Y:S01]  /*2200*/  ISETP.EQ.AND P0, PT, R13, 0x8, PT ;  /* 0x000000080d00780c */ /* 0x000fe20003f02270 */
[----:B------:R-:W-:Y:S01]  /*2210*/  @P3 IMAD.MOV.U32 R12, RZ, RZ, R17 ;  /* 0x000000ffff0c3224 */ /* 0x000fe200078e0011 */
[----:B------:R-:W-:Y:S01]  /*2220*/  LOP3.LUT R3, R10, 0x1f, RZ, 0xc0, !PT ;  /* 0x0000001f0a037812 */ /* 0x000fe200078ec0ff */
[----:B------:R-:W-:Y:S01]  /*2230*/  @P5 IMAD.MOV.U32 R12, RZ, RZ, R18 ;  /* 0x000000ffff0c5224 */ /* 0x000fe200078e0012 */
[----:B------:R-:W-:Y:S02]  /*2240*/  @P4 MOV R12, R14 ;  /* 0x0000000e000c4202 */ /* 0x000fe40000000f00 */
[----:B------:R-:W-:-:S07]  /*2250*/  SHF.L.W.U32.HI R0, R11, R3, R0 ;  /* 0x000000030b007219 */ /* 0x000fce0000010e00 */
[----:B------:R-:W-:-:S05]  /*2260*/  @P0 IMAD.MOV.U32 R12, RZ, RZ, R9 ;  /* 0x000000ffff0c0224 */ /* 0x000fca00078e0009 */
[----:B------:R-:W-:-:S07]  /*2270*/  SHF.L.W.U32.HI R11, R12, R3, R11 ;  /* 0x000000030c0b7219 */ /* 0x000fce0000010e0b */
.L_x_25:
[----:B------:R-:W-:Y:S05]  /*2280*/  BSYNC.RECONVERGENT B1 ;  /* 0x0000000000017941 */ /* 0x000fea0003800200 */
.L_x_24:
[C-C-:B------:R-:W-:Y:S01]  /*2290*/  SHF.L.W.U32.HI R9, R11.reuse, 0x2, R0.reuse ;  /* 0x000000020b097819 */ /* 0x140fe20000010e00 */
[----:B------:R-:W-:Y:S01]  /*22a0*/  IMAD.SHL.U32 R11, R11, 0x4, RZ ;  /* 0x000000040b0b7824 */ /* 0x000fe200078e00ff */
[----:B------:R-:W-:Y:S01]  /*22b0*/  UMOV UR4, 0x54442d19 ;  /* 0x54442d1900047882 */ /* 0x000fe20000000000 */
[----:B------:R-:W-:Y:S01]  /*22c0*/  UMOV UR5, 0x3bf921fb ;  /* 0x3bf921fb00057882 */ /* 0x000fe20000000000 */
[----:B------:R-:W-:Y:S02]  /*22d0*/  SHF.R.S32.HI R10, RZ, 0x1f, R9 ;  /* 0x0000001fff0a7819 */ /* 0x000fe40000011409 */
[----:B------:R-:W-:Y:S02]  /*22e0*/  SHF.R.U32.HI R0, RZ, 0x1e, R0 ;  /* 0x0000001eff007819 */ /* 0x000fe40000011600 */
[C---:B------:R-:W-:Y:S02]  /*22f0*/  LOP3.LUT R12, R10.reuse, R11, RZ, 0x3c, !PT ;  /* 0x0000000b0a0c7212 */ /* 0x040fe400078e3cff */
[----:B------:R-:W-:-:S02]  /*2300*/  LOP3.LUT R13, R10, R9, RZ, 0x3c, !PT ;  /* 0x000000090a0d7212 */ /* 0x000fc400078e3cff */
[----:B------:R-:W-:Y:S02]  /*2310*/  ISETP.GE.AND P0, PT, R7, RZ, PT ;  /* 0x000000ff0700720c */ /* 0x000fe40003f06270 */
[----:B------:R-:W0:Y:S01]  /*2320*/  I2F.F64.S64 R10, R12 ;  /* 0x0000000c000a7312 */ /* 0x000e220000301c00 */
[C---:B------:R-:W-:Y:S02]  /*2330*/  LOP3.LUT R7, R9.reuse, R7, RZ, 0x3c, !PT ;  /* 0x0000000709077212 */ /* 0x040fe400078e3cff */
[----:B------:R-:W-:Y:S02]  /*2340*/  LEA.HI R9, R9, R0, RZ, 0x1 ;  /* 0x0000000009097211 */ /* 0x000fe400078f08ff */
[----:B------:R-:W-:-:S03]  /*2350*/  ISETP.GE.AND P1, PT, R7, RZ, PT ;  /* 0x000000ff0700720c */ /* 0x000fc60003f26270 */
[----:B------:R-:W-:-:S05]  /*2360*/  IMAD.MOV R0, RZ, RZ, -R9 ;  /* 0x000000ffff007224 */ /* 0x000fca00078e0a09 */
[----:B------:R-:W-:Y:S01]  /*2370*/  @!P0 MOV R9, R0 ;  /* 0x0000000000098202 */ /* 0x000fe20000000f00 */
[----:B0-----:R-:W-:-:S10]  /*2380*/  DMUL R10, R10, UR4 ;  /* 0x000000040a0a7c28 */ /* 0x001fd40008000000 */
[----:B------:R-:W0:Y:S02]  /*2390*/  F2F.F32.F64 R10, R10 ;  /* 0x0000000a000a7310 */ /* 0x000e240000301000 */
[----:B0-----:R-:W-:-:S07]  /*23a0*/  FSEL R0, -R10, R10, !P1 ;  /* 0x0000000a0a007208 */ /* 0x001fce0004800100 */
.L_x_22:
[----:B------:R-:W-:Y:S05]  /*23b0*/  BSYNC.RECONVERGENT B0 ;  /* 0x0000000000007941 */ /* 0x000fea0003800200 */
.L_x_21:
[----:B------:R-:W-:Y:S01]  /*23c0*/  FMUL R3, R0, R0 ;  /* 0x0000000000037220 */ /* 0x000fe20000400000 */
[C---:B------:R-:W-:Y:S01]  /*23d0*/  LOP3.LUT R7, R9.reuse, 0x1, RZ, 0xc0, !PT ;  /* 0x0000000109077812 */ /* 0x040fe200078ec0ff */
[----:B------:R-:W0:Y:S01]  /*23e0*/  LDC.64 R10, c[0x0][0x388] ;  /* 0x0000e200ff0a7b82 */ /* 0x000e220000000a00 */
[----:B------:R-:W-:Y:S01]  /*23f0*/  LOP3.LUT P1, RZ, R9, 0x2, RZ, 0xc0, !PT ;  /* 0x0000000209ff7812 */ /* 0x000fe2000782c0ff */
[----:B------:R-:W-:Y:S01]  /*2400*/  FFMA R8, R3, R8, -0.0013887860113754868507 ;  /* 0xbab607ed03087423 */ /* 0x000fe20000000008 */
[----:B------:R-:W-:-:S04]  /*2410*/  ISETP.NE.U32.AND P0, PT, R7, 0x1, PT ;  /* 0x000000010700780c */ /* 0x000fc80003f05070 */
[----:B------:R-:W-:Y:S02]  /*2420*/  FSEL R6, R6, 0.0083327032625675201416, !P0 ;  /* 0x3c0885e406067808 */ /* 0x000fe40004000000 */
[----:B------:R-:W-:Y:S02]  /*2430*/  FSEL R8, R8, -0.00019574658654164522886, !P0 ;  /* 0xb94d415308087808 */ /* 0x000fe40004000000 */
[----:B------:R-:W-:Y:S02]  /*2440*/  FSEL R5, -R5, -0.16666662693023681641, !P0 ;  /* 0xbe2aaaa805057808 */ /* 0x000fe40004000100 */
[----:B------:R-:W-:Y:S01]  /*2450*/  FSEL R0, R0, 1, P0 ;  /* 0x3f80000000007808 */ /* 0x000fe20000000000 */
[----:B------:R-:W-:-:S04]  /*2460*/  FFMA R6, R3, R8, R6 ;  /* 0x0000000803067223 */ /* 0x000fc80000000006 */
[C---:B------:R-:W-:Y:S01]  /*2470*/  FFMA R5, R3.reuse, R6, R5 ;  /* 0x0000000603057223 */ /* 0x040fe20000000005 */
[----:B------:R-:W-:-:S04]  /*2480*/  FFMA R3, R3, R0, RZ ;  /* 0x0000000003037223 */ /* 0x000fc800000000ff */
[----:B------:R-:W-:Y:S01]  /*2490*/  FFMA R3, R3, R5, R0 ;  /* 0x0000000503037223 */ /* 0x000fe20000000000 */
[----:B0-----:R-:W-:-:S04]  /*24a0*/  IMAD.WIDE R10, R2, 0x4, R10 ;  /* 0x00000004020a7825 */ /* 0x001fc800078e020a */
[----:B------:R-:W-:-:S04]  /*24b0*/  @P1 FADD R3, RZ, -R3 ;  /* 0x80000003ff031221 */ /* 0x000fc80000000000 */
[----:B------:R-:W-:-:S05]  /*24c0*/  FMUL R3, R4, R3 ;  /* 0x0000000304037220 */ /* 0x000fca0000400000 */
[----:B------:R-:W-:Y:S01]  /*24d0*/  STG.E desc[UR6][R10.64], R3 ;  /* 0x000000030a007986 */ /* 0x000fe2000c101906 */
[----:B------:R-:W-:Y:S05]  /*24e0*/  EXIT ;  /* 0x000000000000794d */ /* 0x000fea0003800000 */
.L_x_15:
[----:B------:R-:W-:-:S13]  /*24f0*/  ISETP.NE.OR P1, PT, R4, 0x1, !P0 ;  /* 0x000000010400780c */ /* 0x000fda0004725670 */
[----:B------:R-:W-:Y:S05]  /*2500*/  @P1 BRA `(.L_x_26) ;  /* 0x0000000c00f41947 */ /* 0x000fea0003800000 */
[----:B------:R-:W0:Y:S02]  /*2510*/  LDC.64 R4, c[0x0][0x380] ;  /* 0x0000e000ff047b82 */ /* 0x000e240000000a00 */
[----:B0-----:R-:W-:-:S05]  /*2520*/  IMAD.WIDE.U32 R4, R2, 0x4, R4 ;  /* 0x0000000402047825 */ /* 0x001fca00078e0004 */
        /* <DEDUP_REMOVED lines=21> */
.L_x_29:
        /* <DEDUP_REMOVED lines=37> */
[----:B------:R-:W-:Y:S02]  /*28d0*/  @P3 MOV R8, R3 ;  /* 0x0000000300083202 */ /* 0x000fe40000000f00 */
[C---:B------:R-:W-:Y:S01]  /*28e0*/  ISETP.EQ.AND P3, PT, R11.reuse, -0x4, PT ;  /* 0xfffffffc0b00780c */ /* 0x040fe20003f62270 */
[----:B------:R-:W-:Y:S02]  /*28f0*/  @P4 IMAD.MOV.U32 R9, RZ, RZ, R3 ;  /* 0x000000ffff094224 */ /* 0x000fe400078e0003 */
[--C-:B------:R-:W-:Y:S01]  /*2900*/  @P4 IMAD.MOV.U32 R8, RZ, RZ, R15.reuse ;  /* 0x000000ffff084224 */ /* 0x100fe200078e000f */
[----:B------:R-:W-:Y:S01]  /*2910*/  ISETP.EQ.AND P4, PT, R11, 0x4, PT ;  /* 0x000000040b00780c */ /* 0x000fe20003f82270 */
[----:B------:R-:W-:Y:S01]  /*2920*/  @P2 IMAD.MOV.U32 R9, RZ, RZ, R15 ;  /* 0x000000ffff092224 */ /* 0x000fe200078e000f */
[----:B------:R-:W-:Y:S01]  /*2930*/  @P2 MOV R8, R16 ;  /* 0x0000001000082202 */ /* 0x000fe20000000f00 */
[----:B------:R-:W-:Y:S01]  /*2940*/  @P1 IMAD.MOV.U32 R8, RZ, RZ, R17 ;  /* 0x000000ffff081224 */ /* 0x000fe200078e0011 */
[----:B------:R-:W-:Y:S01]  /*2950*/  @P0 MOV R8, R18 ;  /* 0x0000001200080202 */ /* 0x000fe20000000f00 */
[----:B------:R-:W-:-:S02]  /*2960*/  @P1 IMAD.MOV.U32 R9, RZ, RZ, R16 ;  /* 0x000000ffff091224 */ /* 0x000fc400078e0010 */
[----:B------:R-:W-:Y:S02]  /*2970*/  @P0 IMAD.MOV.U32 R9, RZ, RZ, R17 ;  /* 0x000000ffff090224 */ /* 0x000fe400078e0011 */
[----:B------:R-:W-:Y:S01]  /*2980*/  @P3 IMAD.MOV.U32 R8, RZ, RZ, R14 ;  /* 0x000000ffff083224 */ /* 0x000fe200078e000e */
[----:B------:R-:W-:Y:S01]  /*2990*/  @P5 MOV R8, R6 ;  /* 0x0000000600085202 */ /* 0x000fe20000000f00 */
[----:B------:R-:W-:Y:S02]  /*29a0*/  @P3 IMAD.MOV.U32 R9, RZ, RZ, R18 ;  /* 0x000000ffff093224 */ /* 0x000fe400078e0012 */
[----:B------:R-:W-:Y:S02]  /*29b0*/  @P5 IMAD.MOV.U32 R9, RZ, RZ, R14 ;  /* 0x000000ffff095224 */ /* 0x000fe400078e000e */
[----:B------:R-:W-:Y:S02]  /*29c0*/  @P4 IMAD.MOV.U32 R9, RZ, RZ, R6 ;  /* 0x000000ffff094224 */ /* 0x000fe400078e0006 */
[----:B------:R-:W-:Y:S01]  /*29d0*/  IMAD.MOV.U32 R10, RZ, RZ, R8 ;  /* 0x000000ffff0a7224 */ /* 0x000fe200078e0008 */
        /* <DEDUP_REMOVED lines=12> */
.L_x_31:
[----:B------:R-:W-:Y:S05]  /*2aa0*/  BSYNC.RECONVERGENT B1 ;  /* 0x0000000000017941 */ /* 0x000fea0003800200 */
.L_x_30:
        /* <DEDUP_REMOVED lines=18> */
.L_x_28:
[----:B------:R-:W-:Y:S05]  /*2bd0*/  BSYNC.RECONVERGENT B0 ;  /* 0x0000000000007941 */ /* 0x000fea0003800200 */
.L_x_27:
[----:B------:R0:W2:Y:S01]  /*2be0*/  LDG.E R7, desc[UR6][R4.64+-0x40] ;  /* 0xffffc00604077981 */ /* 0x0000a2000c1e1900 */
[----:B------:R-:W-:Y:S02]  /*2bf0*/  IMAD.MOV.U32 R8, RZ, RZ, 0x37cbac00 ;  /* 0x37cbac00ff087424 */ /* 0x000fe400078e00ff */
[----:B------:R-:W-:Y:S01]  /*2c00*/  FMUL R13, R11, R11 ;  /* 0x0000000b0b0d7220 */ /* 0x000fe20000400000 */
[----:B------:R-:W-:Y:S01]  /*2c10*/  LOP3.LUT R0, R10, 0x1, RZ, 0xc0, !PT ;  /* 0x000000010a007812 */ /* 0x000fe200078ec0ff */
[----:B------:R-:W-:Y:S01]  /*2c20*/  IMAD.MOV.U32 R6, RZ, RZ, 0x3c0885e4 ;  /* 0x3c0885e4ff067424 */ /* 0x000fe200078e00ff */
[----:B------:R-:W-:Y:S01]  /*2c30*/  BSSY.RECONVERGENT B0, `(.L_x_32) ;  /* 0x0000076000007945 */ /* 0x000fe20003800200 */
[----:B------:R-:W-:Y:S01]  /*2c40*/  FFMA R12, R13, R8, -0.0013887860113754868507 ;  /* 0xbab607ed0d0c7423 */ /* 0x000fe20000000008 */
[----:B------:R-:W-:Y:S01]  /*2c50*/  ISETP.NE.U32.AND P0, PT, R0, 0x1, PT ;  /* 0x000000010000780c */ /* 0x000fe20003f05070 */
[----:B------:R-:W-:Y:S02]  /*2c60*/  VIADD R10, R10, 0x1 ;  /* 0x000000010a0a7836 */ /* 0x000fe40000000000 */
[----:B0-----:R-:W-:Y:S01]  /*2c70*/  HFMA2 R5, -RZ, RZ, 1.541015625, -0.052001953125 ;  /* 0x3e2aaaa8ff057431 */ /* 0x001fe200000001ff */
[----:B------:R-:W-:-:S02]  /*2c80*/  FSEL R12, R12, -0.00019574658654164522886, P0 ;  /* 0xb94d41530c0c7808 */ /* 0x000fc40000000000 */
[----:B------:R-:W-:Y:S02]  /*2c90*/  FSEL R0, R6, 0.041666727513074874878, !P0 ;  /* 0x3d2aaabb06007808 */ /* 0x000fe40004000000 */
[----:B------:R-:W-:-:S03]  /*2ca0*/  LOP3.LUT P1, RZ, R10, 0x2, RZ, 0xc0, !PT ;  /* 0x000000020aff7812 */ /* 0x000fc6000782c0ff */
[----:B------:R-:W-:Y:S01]  /*2cb0*/  FFMA R12, R13, R12, R0 ;  /* 0x0000000c0d0c7223 */ /* 0x000fe20000000000 */
[----:B------:R-:W-:Y:S02]  /*2cc0*/  FSEL R0, R11, 1, !P0 ;  /* 0x3f8000000b007808 */ /* 0x000fe40004000000 */
[----:B------:R-:W-:-:S05]  /*2cd0*/  FSEL R4, -R5, -0.4999999701976776123, !P0 ;  /* 0xbeffffff05047808 */ /* 0x000fca0004000100 */
[C---:B------:R-:W-:Y:S01]  /*2ce0*/  FFMA R4, R13.reuse, R12, R4 ;  /* 0x0000000c0d047223 */ /* 0x040fe20000000004 */
        /* <DEDUP_REMOVED lines=15> */
[----:B------:R-:W-:Y:S01]  /*2de0*/  IMAD.SHL.U32 R0, R7, 0x100, RZ ;  /* 0x0000010007007824 */ /* 0x000fe200078e00ff */
[----:B------:R-:W-:Y:S01]  /*2df0*/  MOV R19, RZ ;  /* 0x000000ff00137202 */ /* 0x000fe20000000f00 */
[----:B------:R-:W-:Y:S01]  /*2e00*/  IMAD.MOV.U32 R9, RZ, RZ, RZ ;  /* 0x000000ffff097224 */ /* 0x000fe200078e00ff */
[----:B------:R-:W0:Y:S02]  /*2e10*/  LDCU.64 UR8, c[0x4][URZ] ;  /* 0x01000000ff0877ac */ /* 0x000e240008000a00 */
[----:B------:R-:W-:Y:S01]  /*2e20*/  LOP3.LUT R0, R0, 0x80000000, RZ, 0xfc, !PT ;  /* 0x8000000000007812 */ /* 0x000fe200078efcff */
[----:B------:R-:W-:Y:S01]  /*2e30*/  UMOV UR5, URZ ;  /* 0x000000ff00057c82 */ /* 0x000fe20008000000 */
[----:B------:R-:W-:-:S05]  /*2e40*/  UMOV UR4, URZ ;  /* 0x000000ff00047c82 */ /* 0x000fca0008000000 */
.L_x_34:
        /* <DEDUP_REMOVED lines=44> */
[----:B------:R-:W-:Y:S02]  /*3110*/  @P1 IMAD.MOV.U32 R11, RZ, RZ, R16 ;  /* 0x000000ffff0b1224 */ /* 0x000fe400078e0010 */
[--C-:B------:R-:W-:Y:S01]  /*3120*/  @P1 IMAD.MOV.U32 R0, RZ, RZ, R17.reuse ;  /* 0x000000ffff001224 */ /* 0x100fe200078e0011 */
[----:B------:R-:W-:Y:S01]  /*3130*/  @P0 MOV R0, R18 ;  /* 0x0000001200000202 */ /* 0x000fe20000000f00 */
[----:B------:R-:W-:-:S02]  /*3140*/  @P0 IMAD.MOV.U32 R11, RZ, RZ, R17 ;  /* 0x000000ffff0b0224 */ /* 0x000fc400078e0011 */
[----:B------:R-:W-:Y:S02]  /*3150*/  @P3 IMAD.MOV.U32 R11, RZ, RZ, R18 ;  /* 0x000000ffff0b3224 */ /* 0x000fe400078e0012 */
[--C-:B------:R-:W-:Y:S01]  /*3160*/  @P3 IMAD.MOV.U32 R0, RZ, RZ, R14.reuse ;  /* 0x000000ffff003224 */ /* 0x100fe200078e000e */
[----:B------:R-:W-:Y:S01]  /*3170*/  @P5 MOV R0, R9 ;  /* 0x0000000900005202 */ /* 0x000fe20000000f00 */
[----:B------:R-:W-:Y:S02]  /*3180*/  @P5 IMAD.MOV.U32 R11, RZ, RZ, R14 ;  /* 0x000000ffff0b5224 */ /* 0x000fe400078e000e */
[----:B------:R-:W-:Y:S01]  /*3190*/  @P4 IMAD.MOV.U32 R11, RZ, RZ, R9 ;  /* 0x000000ffff0b4224 */ /* 0x000fe200078e0009 */
        /* <DEDUP_REMOVED lines=10> */
[----:B------:R-:W-:-:S04]  /*3240*/  @P0 MOV R12, R9 ;  /* 0x00000009000c0202 */ /* 0x000fc80000000f00 */
[----:B------:R-:W-:-:S07]  /*3250*/  SHF.L.W.U32.HI R11, R12, R3, R11 ;  /* 0x000000030c0b7219 */ /* 0x000fce0000010e0b */
.L_x_36:
[----:B------:R-:W-:Y:S05]  /*3260*/  BSYNC.RECONVERGENT B1 ;  /* 0x0000000000017941 */ /* 0x000fea0003800200 */
.L_x_35:
        /* <DEDUP_REMOVED lines=18> */
.L_x_33:
[----:B------:R-:W-:Y:S05]  /*3390*/  BSYNC.RECONVERGENT B0 ;  /* 0x0000000000007941 */ /* 0x000fea0003800200 */
.L_x_32:
[----:B------:R-:W-:Y:S01]  /*33a0*/  FMUL R7, R0, R0 ;  /* 0x0000000000077220 */ /* 0x000fe20000400000 */
[----:B------:R-:W-:-:S03]  /*33b0*/  LOP3.LUT R3, R9, 0x1, RZ, 0xc0, !PT ;  /* 0x0000000109037812 */ /* 0x000fc600078ec0ff */
[----:B------:R-:W-:Y:S01]  /*33c0*/  FFMA R10, R7, R8, -0.0013887860113754868507 ;  /* 0xbab607ed070a7423 */ /* 0x000fe20000000008 */
[----:B------:R-:W-:Y:S02]  /*33d0*/  ISETP.NE.U32.AND P0, PT, R3, 0x1, PT ;  /* 0x000000010300780c */ /* 0x000fe40003f05070 */
[----:B------:R-:W-:Y:S02]  /*33e0*/  IADD3 R3, PT, PT, R9, 0x1, RZ ;  /* 0x0000000109037810 */ /* 0x000fe40007ffe0ff */
[----:B------:R-:W0:Y:S01]  /*33f0*/  LDC.64 R8, c[0x0][0x388] ;  /* 0x0000e200ff087b82 */ /* 0x000e220000000a00 */
[----:B------:R-:W-:Y:S02]  /*3400*/  FSEL R6, R6, 0.041666727513074874878, !P0 ;  /* 0x3d2aaabb06067808 */ /* 0x000fe40004000000 */
[----:B------:R-:W-:Y:S02]  /*3410*/  FSEL R10, R10, -0.00019574658654164522886, P0 ;  /* 0xb94d41530a0a7808 */ /* 0x000fe40000000000 */
[----:B------:R-:W-:-:S02]  /*3420*/  FSEL R5, -R5, -0.4999999701976776123, !P0 ;  /* 0xbeffffff05057808 */ /* 0x000fc40004000100 */
[----:B------:R-:W-:Y:S01]  /*3430*/  LOP3.LUT P1, RZ, R3, 0x2, RZ, 0xc0, !PT ;  /* 0x0000000203ff7812 */ /* 0x000fe2000782c0ff */
[----:B------:R-:W-:Y:S01]  /*3440*/  FFMA R6, R7, R10, R6 ;  /* 0x0000000a07067223 */ /* 0x000fe20000000006 */
[----:B------:R-:W-:-:S03]  /*3450*/  FSEL R0, R0, 1, !P0 ;  /* 0x3f80000000007808 */ /* 0x000fc60004000000 */
[C---:B------:R-:W-:Y:S02]  /*3460*/  FFMA R5, R7.reuse, R6, R5 ;  /* 0x0000000607057223 */ /* 0x040fe40000000005 */
[----:B------:R-:W-:-:S04]  /*3470*/  FFMA R7, R7, R0, RZ ;  /* 0x0000000007077223 */ /* 0x000fc800000000ff */
[----:B------:R-:W-:-:S04]  /*3480*/  FFMA R5, R7, R5, R0 ;  /* 0x0000000507057223 */ /* 0x000fc80000000000 */
[----:B------:R-:W-:Y:S01]  /*3490*/  @P1 FADD R5, RZ, -R5 ;  /* 0x80000005ff051221 */ /* 0x000fe20000000000 */
[----:B0-----:R-:W-:-:S04]  /*34a0*/  IMAD.WIDE.U32 R8, R2, 0x4, R8 ;  /* 0x0000000402087825 */ /* 0x001fc800078e0008 */
[----:B------:R-:W-:-:S05]  /*34b0*/  FMUL R5, R4, R5 ;  /* 0x0000000504057220 */ /* 0x000fca0000400000 */
[----:B------:R-:W-:Y:S01]  /*34c0*/  STG.E desc[UR6][R8.64], R5 ;  /* 0x0000000508007986 */ /* 0x000fe2000c101906 */
[----:B------:R-:W-:Y:S05]  /*34d0*/  EXIT ;  /* 0x000000000000794d */ /* 0x000fea0003800000 */
.L_x_26:
[----:B------:R-:W-:-:S13]  /*34e0*/  ISETP.NE.OR P1, PT, R4, 0x2, !P0 ;  /* 0x000000020400780c */ /* 0x000fda0004725670 */
[----:B------:R-:W-:Y:S05]  /*34f0*/  @P1 BRA `(.L_x_37) ;  /* 0x0000000000ec1947 */ /* 0x000fea0003800000 */
[----:B------:R-:W0:Y:S02]  /*3500*/  LDC.64 R4, c[0x0][0x380] ;  /* 0x0000e000ff047b82 */ /* 0x000e240000000a00 */
[----:B0-----:R-:W-:-:S05]  /*3510*/  IMAD.WIDE.U32 R4, R2, 0x4, R4 ;  /* 0x0000000402047825 */ /* 0x001fca00078e0004 */
[----:B------:R-:W2:Y:S04]  /*3520*/  LDG.E R0, desc[UR6][R4.64] ;  /* 0x0000000604007981 */ /* 0x000ea8000c1e1900 */
[----:B------:R0:W3:Y:S02]  /*3530*/  LDG.E R3, desc[UR6][R4.64+-0x40] ;  /* 0xffffc00604037981 */ /* 0x0000e4000c1e1900 */
[----:B0-----:R-:W-:Y:S01]  /*3540*/  IMAD.MOV.U32 R5, RZ, RZ, 0x3e055027 ;  /* 0x3e055027ff057424 */ /* 0x001fe200078e00ff */
[----:B--2---:R-:W-:Y:S02]  /*3550*/  FSETP.GEU.AND P0, PT, R0, 1.175494350822287508e-38, PT ;  /* 0x008000000000780b */ /* 0x004fe40003f0e000 */
[----:B---3--:R-:W-:Y:S02]  /*3560*/  FSETP.GEU.AND P1, PT, R3, 1.175494350822287508e-38, PT ;  /* 0x008000000300780b */ /* 0x008fe40003f2e000 */
[----:B------:R-:W-:-:S09]  /*3570*/  FSEL R10, RZ, -23, P0 ;  /* 0xc1b80000ff0a7808 */ /* 0x000fd20000000000 */
[----:B------:R-:W-:Y:S02]  /*3580*/  @!P0 FMUL R0, R0, 8388608 ;  /* 0x4b00000000008820 */ /* 0x000fe40000400000 */
[----:B------:R-:W-:Y:S02]  /*3590*/  @!P1 FMUL R3, R3, 8388608 ;  /* 0x4b00000003039820 */ /* 0x000fe40000400000 */
[C---:B------:R-:W-:Y:S01]  /*35a0*/  VIADD R9, R0.reuse, 0xc0d55555 ;  /* 0xc0d5555500097836 */ /* 0x040fe20000000000 */
[C---:B------:R-:W-:Y:S01]  /*35b0*/  ISETP.GT.U32.AND P0, PT, R0.reuse, 0x7f7fffff, PT ;  /* 0x7f7fffff0000780c */ /* 0x040fe20003f04070 */
[----:B------:R-:W-:Y:S01]  /*35c0*/  VIADD R8, R3, 0xc0d55555 ;  /* 0xc0d5555503087836 */ /* 0x000fe20000000000 */
[----:B------:R-:W-:Y:S02]  /*35d0*/  FSETP.NEU.AND P2, PT, R0, RZ, PT ;  /* 0x000000ff0000720b */ /* 0x000fe40003f4d000 */
[----:B------:R-:W-:Y:S02]  /*35e0*/  LOP3.LUT R9, R9, 0xff800000, RZ, 0xc0, !PT ;  /* 0xff80000009097812 */ /* 0x000fe400078ec0ff */
[----:B------:R-:W-:-:S03]  /*35f0*/  LOP3.LUT R8, R8, 0xff800000, RZ, 0xc0, !PT ;  /* 0xff80000008087812 */ /* 0x000fc600078ec0ff */
[----:B------:R-:W-:Y:S01]  /*3600*/  IMAD.IADD R7, R0, 0x1, -R9 ;  /* 0x0000000100077824 */ /* 0x000fe200078e0a09 */
[-C--:B------:R-:W-:Y:S02]  /*3610*/  IADD3 R6, PT, PT, R3, -R8.reuse, RZ ;  /* 0x8000000803067210 */ /* 0x080fe40007ffe0ff */
[----:B------:R-:W-:Y:S01]  /*3620*/  I2FP.F32.S32 R9, R9 ;  /* 0x0000000900097245 */ /* 0x000fe20000201400 */
[----:B------:R-:W-:Y:S01]  /*3630*/  FADD R7, R7, -1 ;  /* 0xbf80000007077421 */ /* 0x000fe20000000000 */
[----:B------:R-:W-:Y:S01]  /*3640*/  I2FP.F32.S32 R8, R8 ;  /* 0x0000000800087245 */ /* 0x000fe20000201400 */
[----:B------:R-:W-:Y:S02]  /*3650*/  FADD R6, R6, -1 ;  /* 0xbf80000006067421 */ /* 0x000fe40000000000 */
[-C--:B------:R-:W-:Y:S01]  /*3660*/  FFMA R4, R7, -R5.reuse, 0.14084610342979431152 ;  /* 0x3e1039f607047423 */ /* 0x080fe20000000805 */
[----:B------:R-:W-:Y:S01]  /*3670*/  FFMA R9, R9, 1.1920928955078125e-07, R10 ;  /* 0x3400000009097823 */ /* 0x000fe2000000000a */
[----:B------:R-:W-:-:S02]  /*3680*/  FFMA R5, R6, -R5, 0.14084610342979431152 ;  /* 0x3e1039f606057423 */ /* 0x000fc40000000805 */
[C---:B------:R-:W-:Y:S02]  /*3690*/  FFMA R4, R7.reuse, R4, -0.12148627638816833496 ;  /* 0xbdf8cdcc07047423 */ /* 0x040fe40000000004 */
[C---:B------:R-:W-:Y:S02]  /*36a0*/  FFMA R5, R6.reuse, R5, -0.12148627638816833496 ;  /* 0xbdf8cdcc06057423 */ /* 0x040fe40000000005 */
[C---:B------:R-:W-:Y:S02]  /*36b0*/  FFMA R4, R7.reuse, R4, 0.13980610668659210205 ;  /* 0x3e0f295507047423 */ /* 0x040fe40000000004 */
[C---:B------:R-:W-:Y:S02]  /*36c0*/  FFMA R5, R6.reuse, R5, 0.13980610668659210205 ;  /* 0x3e0f295506057423 */ /* 0x040fe40000000005 */
[----:B------:R-:W-:Y:S02]  /*36d0*/  FFMA R4, R7, R4, -0.16684235632419586182 ;  /* 0xbe2ad8b907047423 */ /* 0x000fe40000000004 */
[----:B------:R-:W-:-:S02]  /*36e0*/  FFMA R5, R6, R5, -0.16684235632419586182 ;  /* 0xbe2ad8b906057423 */ /* 0x000fc40000000005 */
[C---:B------:R-:W-:Y:S02]  /*36f0*/  FFMA R4, R7.reuse, R4, 0.20012299716472625732 ;  /* 0x3e4ced0b07047423 */ /* 0x040fe40000000004 */
[C---:B------:R-:W-:Y:S02]  /*3700*/  FFMA R11, R6.reuse, R5, 0.20012299716472625732 ;  /* 0x3e4ced0b060b7423 */ /* 0x040fe40000000005 */
[C---:B------:R-:W-:Y:S02]  /*3710*/  FFMA R12, R7.reuse, R4, -0.24999669194221496582 ;  /* 0xbe7fff22070c7423 */ /* 0x040fe40000000004 */
[C---:B------:R-:W-:Y:S01]  /*3720*/  FFMA R13, R6.reuse, R11, -0.24999669194221496582 ;  /* 0xbe7fff22060d7423 */ /* 0x040fe2000000000b */
[----:B------:R-:W0:Y:S01]  /*3730*/  LDC.64 R4, c[0x0][0x388] ;  /* 0x0000e200ff047b82 */ /* 0x000e220000000a00 */
[----:B------:R-:W-:Y:S01]  /*3740*/  FFMA R12, R7, R12, 0.33333182334899902344 ;  /* 0x3eaaaa78070c7423 */ /* 0x000fe2000000000c */
[----:B------:R-:W-:Y:S01]  /*3750*/  FSEL R11, RZ, -23, P1 ;  /* 0xc1b80000ff0b7808 */ /* 0x000fe20000800000 */
[----:B------:R-:W-:Y:S01]  /*3760*/  FFMA R13, R6, R13, 0.33333182334899902344 ;  /* 0x3eaaaa78060d7423 */ /* 0x000fe2000000000d */
[----:B------:R-:W-:Y:S01]  /*3770*/  ISETP.GT.U32.AND P1, PT, R3, 0x7f7fffff, PT ;  /* 0x7f7fffff0300780c */ /* 0x000fe20003f24070 */
[----:B------:R-:W-:-:S02]  /*3780*/  FFMA R12, R7, R12, -0.5 ;  /* 0xbf000000070c7423 */ /* 0x000fc4000000000c */
[----:B------:R-:W-:Y:S01]  /*3790*/  FFMA R13, R6, R13, -0.5 ;  /* 0xbf000000060d7423 */ /* 0x000fe2000000000d */
[----:B------:R-:W-:Y:S01]  /*37a0*/  FFMA R8, R8, 1.1920928955078125e-07, R11 ;  /* 0x3400000008087823 */ /* 0x000fe2000000000b */
[C---:B------:R-:W-:Y:S02]  /*37b0*/  FMUL R12, R7.reuse, R12 ;  /* 0x0000000c070c7220 */ /* 0x040fe40000400000 */
[C---:B------:R-:W-:Y:S02]  /*37c0*/  FMUL R13, R6.reuse, R13 ;  /* 0x0000000d060d7220 */ /* 0x040fe40000400000 */
[----:B------:R-:W-:Y:S02]  /*37d0*/  FFMA R12, R7, R12, R7 ;  /* 0x0000000c070c7223 */ /* 0x000fe40000000007 */
[----:B------:R-:W-:Y:S01]  /*37e0*/  FFMA R13, R6, R13, R6 ;  /* 0x0000000d060d7223 */ /* 0x000fe20000000006 */
[----:B------:R-:W-:Y:S02]  /*37f0*/  IMAD.MOV.U32 R6, RZ, RZ, 0x7f800000 ;  /* 0x7f800000ff067424 */ /* 0x000fe400078e00ff */
[----:B------:R-:W-:Y:S01]  /*3800*/  FFMA R9, R9, 0.69314718246459960938, R12 ;  /* 0x3f31721809097823 */ /* 0x000fe2000000000c */
[----:B------:R-:W-:Y:S01]  /*3810*/  FFMA R8, R8, 0.69314718246459960938, R13 ;  /* 0x3f31721808087823 */ /* 0x000fe2000000000d */
[-C--:B------:R-:W-:Y:S01]  /*3820*/  @P0 FFMA R9, R0, R6.reuse, +INF ;  /* 0x7f80000000090423 */ /* 0x080fe20000000006 */
[C---:B------:R-:W-:Y:S01]  /*3830*/  @P1 FFMA R8, R3.reuse, R6, +INF ;  /* 0x7f80000003081423 */ /* 0x040fe20000000006 */
[----:B------:R-:W-:Y:S01]  /*3840*/  FSETP.NEU.AND P0, PT, R3, RZ, PT ;  /* 0x000000ff0300720b */ /* 0x000fe20003f0d000 */
[----:B0-----:R-:W-:-:S02]  /*3850*/  IMAD.WIDE.U32 R4, R2, 0x4, R4 ;  /* 0x0000000402047825 */ /* 0x001fc400078e0004 */
[----:B------:R-:W-:Y:S02]  /*3860*/  FSEL R9, R9, -INF , P2 ;  /* 0xff80000009097808 */ /* 0x000fe40001000000 */
[----:B------:R-:W-:-:S05]  /*3870*/  FSEL R8, R8, -INF , P0 ;  /* 0xff80000008087808 */ /* 0x000fca0000000000 */
[----:B------:R-:W-:-:S05]  /*3880*/  FMUL R9, R9, R8 ;  /* 0x0000000809097220 */ /* 0x000fca0000400000 */
[----:B------:R-:W-:Y:S01]  /*3890*/  STG.E desc[UR6][R4.64], R9 ;  /* 0x0000000904007986 */ /* 0x000fe2000c101906 */
[----:B------:R-:W-:Y:S05]  /*38a0*/  EXIT ;  /* 0x000000000000794d */ /* 0x000fea0003800000 */
.L_x_37:
[----:B------:R-:W-:-:S13]  /*38b0*/  ISETP.NE.OR P0, PT, R4, 0x3, !P0 ;  /* 0x000000030400780c */ /* 0x000fda0004705670 */
[----:B------:R-:W-:Y:S05]  /*38c0*/  @P0 EXIT ;  /* 0x000000000000094d */ /* 0x000fea0003800000 */
[----:B------:R-:W0:Y:S02]  /*38d0*/  LDC.64 R4, c[0x0][0x380] ;  /* 0x0000e000ff047b82 */ /* 0x000e240000000a00 */
[----:B0-----:R-:W-:-:S05]  /*38e0*/  IMAD.WIDE.U32 R4, R2, 0x4, R4 ;  /* 0x0000000402047825 */ /* 0x001fca00078e0004 */
[----:B------:R-:W2:Y:S04]  /*38f0*/  LDG.E R6, desc[UR6][R4.64+-0x40] ;  /* 0xffffc00604067981 */ /* 0x000ea8000c1e1900 */
[----:B------:R0:W3:Y:S01]  /*3900*/  LDG.E R0, desc[UR6][R4.64] ;  /* 0x0000000604007981 */ /* 0x0000e2000c1e1900 */
[----:B------:R-:W-:Y:S01]  /*3910*/  IMAD.MOV.U32 R7, RZ, RZ, 0x3bbb989d ;  /* 0x3bbb989dff077424 */ /* 0x000fe200078e00ff */
[----:B------:R-:W-:Y:S01]  /*3920*/  MOV R9, 0x437c0000 ;  /* 0x437c000000097802 */ /* 0x000fe20000000f00 */
[----:B0-----:R-:W0:Y:S02]  /*3930*/  LDC.64 R4, c[0x0][0x388] ;  /* 0x0000e200ff047b82 */ /* 0x001e240000000a00 */
[----:B0-----:R-:W-:-:S04]  /*3940*/  IMAD.WIDE.U32 R4, R2, 0x4, R4 ;  /* 0x0000000402047825 */ /* 0x001fc800078e0004 */
[-C--:B--2---:R-:W-:Y:S01]  /*3950*/  FFMA.SAT R8, R6, R7.reuse, 0.5 ;  /* 0x3f00000006087423 */ /* 0x084fe20000002007 */
[----:B---3--:R-:W-:-:S03]  /*3960*/  FFMA.SAT R3, R0, R7, 0.5 ;  /* 0x3f00000000037423 */ /* 0x008fc60000002007 */
[-C--:B------:R-:W-:Y:S01]  /*3970*/  FFMA.RM R8, R8, R9.reuse, 12582913 ;  /* 0x4b40000108087423 */ /* 0x080fe20000004009 */
[----:B------:R-:W-:-:S03]  /*3980*/  FFMA.RM R3, R3, R9, 12582913 ;  /* 0x4b40000103037423 */ /* 0x000fc60000004009 */
[----:B------:R-:W-:Y:S01]  /*3990*/  FADD R9, R8, -12583039 ;  /* 0xcb40007f08097421 */ /* 0x000fe20000000000 */
[----:B------:R-:W-:-:S03]  /*39a0*/  FADD R7, R3, -12583039 ;  /* 0xcb40007f03077421 */ /* 0x000fc60000000000 */
[----:B------:R-:W-:Y:S01]  /*39b0*/  FFMA R9, R6, 1.4426950216293334961, -R9 ;  /* 0x3fb8aa3b06097823 */ /* 0x000fe20000000809 */
[----:B------:R-:W-:-:S03]  /*39c0*/  FFMA R7, R0, 1.4426950216293334961, -R7 ;  /* 0x3fb8aa3b00077823 */ /* 0x000fc60000000807 */
[----:B------:R-:W-:Y:S01]  /*39d0*/  FFMA R9, R6, 1.925963033500011079e-08, R9 ;  /* 0x32a5706006097823 */ /* 0x000fe20000000009 */
[----:B------:R-:W-:-:S05]  /*39e0*/  FFMA R7, R0, 1.925963033500011079e-08, R7 ;  /* 0x32a5706000077823 */ /* 0x000fca0000000007 */
[----:B------:R-:W-:Y:S08]  /*39f0*/  MUFU.EX2 R9, R9 ;  /* 0x0000000900097308 */ /* 0x000ff00000000800 */
[----:B------:R-:W0:Y:S01]  /*3a00*/  MUFU.EX2 R0, R7 ;  /* 0x0000000700007308 */ /* 0x000e220000000800 */
[----:B------:R-:W-:Y:S02]  /*3a10*/  IMAD.SHL.U32 R3, R3, 0x800000, RZ ;  /* 0x0080000003037824 */ /* 0x000fe400078e00ff */
[----:B------:R-:W-:-:S02]  /*3a20*/  IMAD.SHL.U32 R8, R8, 0x800000, RZ ;  /* 0x0080000008087824 */ /* 0x000fc400078e00ff */
[----:B0-----:R-:W-:Y:S02]  /*3a30*/  FMUL R0, R3, R0 ;  /* 0x0000000003007220 */ /* 0x001fe40000400000 */
[----:B------:R-:W-:-:S04]  /*3a40*/  FMUL R3, R8, R9 ;  /* 0x0000000908037220 */ /* 0x000fc80000400000 */
[----:B------:R-:W-:-:S05]  /*3a50*/  FMUL R3, R0, R3 ;  /* 0x0000000300037220 */ /* 0x000fca0000400000 */
[----:B------:R-:W-:Y:S01]  /*3a60*/  STG.E desc[UR6][R4.64], R3 ;  /* 0x0000000304007986 */ /* 0x000fe2000c101906 */
[----:B------:R-:W-:Y:S05]  /*3a70*/  EXIT ;  /* 0x000000000000794d */ /* 0x000fea0003800000 */
.L_x_38:
        /* <DEDUP_REMOVED lines=16> */
.L_x_40:


//--------------------- .nv.global.init           --------------------------
	.section	.nv.global.init,"aw",@progbits
	.align	4
.nv.global.init:
	.type		__cudart_i2opi_f,@object
	.size		__cudart_i2opi_f,(.L_0 - __cudart_i2opi_f)
__cudart_i2opi_f:
        /*0000*/ 	.byte	0x41, 0x90, 0x43, 0x3c, 0x99, 0x95, 0x62, 0xdb, 0xc0, 0xdd, 0x34, 0xf5, 0xd1, 0x57, 0x27, 0xfc
        /*0010*/ 	.byte	0x29, 0x15, 0x44, 0x4e, 0x6e, 0x83, 0xf9, 0xa2
.L_0:


//--------------------- .nv.shared.reserved.0     --------------------------
	.section	.nv.shared.reserved.0,"aw",@nobits
	.weak		__nv_reservedSMEM_offset_0_alias
	.size		__nv_reservedSMEM_offset_0_alias, 0, 64
	.other		__nv_reservedSMEM_offset_0_alias,@"STO_CUDA_RESERVED_SHARED STV_DEFAULT"
__nv_reservedSMEM_offset_0_alias:
	.zero		0
	.zero		64


//--------------------- .nv.constant0._Z8baselinePfS_ --------------------------
	.section	.nv.constant0._Z8baselinePfS_,"a",@progbits
	.sectionflags	@""
	.align	4
.nv.constant0._Z8baselinePfS_:
	.zero		912


//--------------------- .nv.constant0._Z9transformPfS_S_ --------------------------
	.section	.nv.constant0._Z9transformPfS_S_,"a",@progbits
	.sectionflags	@""
	.align	4
.nv.constant0._Z9transformPfS_S_:
	.zero		920


//--------------------- SYMBOLS --------------------------

	.type		.nv.reservedSmem.offset0,@object
	.size		.nv.reservedSmem.offset0,0x4
